//
// Generated by NVIDIA NVVM Compiler
//
// Compiler Build ID: CL-36424714
// Cuda compilation tools, release 13.0, V13.0.88
// Based on NVVM 20.0.0
//

.version 9.0
.target sm_100
.address_size 64

	// .globl	_Z14evolve13pt_gpuPdS_S_S_idddPii
.extern .func  (.param .b32 func_retval0) vprintf
(
	.param .b64 vprintf_param_0,
	.param .b64 vprintf_param_1
)
;
.global .align 1 .b8 $str[7] = {37, 102, 32, 37, 100, 10};

.visible .entry _Z14evolve13pt_gpuPdS_S_S_idddPii(
	.param .u64 .ptr .align 1 _Z14evolve13pt_gpuPdS_S_S_idddPii_param_0,
	.param .u64 .ptr .align 1 _Z14evolve13pt_gpuPdS_S_S_idddPii_param_1,
	.param .u64 .ptr .align 1 _Z14evolve13pt_gpuPdS_S_S_idddPii_param_2,
	.param .u64 .ptr .align 1 _Z14evolve13pt_gpuPdS_S_S_idddPii_param_3,
	.param .u32 _Z14evolve13pt_gpuPdS_S_S_idddPii_param_4,
	.param .f64 _Z14evolve13pt_gpuPdS_S_S_idddPii_param_5,
	.param .f64 _Z14evolve13pt_gpuPdS_S_S_idddPii_param_6,
	.param .f64 _Z14evolve13pt_gpuPdS_S_S_idddPii_param_7,
	.param .u64 .ptr .align 1 _Z14evolve13pt_gpuPdS_S_S_idddPii_param_8,
	.param .u32 _Z14evolve13pt_gpuPdS_S_S_idddPii_param_9
)
{
	.local .align 8 .b8 	__local_depot0[16];
	.reg .b64 	%SP;
	.reg .b64 	%SPL;
	.reg .pred 	%p<15>;
	.reg .b32 	%r<60>;
	.reg .b32 	%f<4>;
	.reg .b64 	%rd<51>;
	.reg .b64 	%fd<46>;

	mov.u64 	%SPL, __local_depot0;
	cvta.local.u64 	%SP, %SPL;
	ld.param.u64 	%rd10, [_Z14evolve13pt_gpuPdS_S_S_idddPii_param_0];
	ld.param.u64 	%rd11, [_Z14evolve13pt_gpuPdS_S_S_idddPii_param_1];
	ld.param.u64 	%rd12, [_Z14evolve13pt_gpuPdS_S_S_idddPii_param_2];
	ld.param.u32 	%r15, [_Z14evolve13pt_gpuPdS_S_S_idddPii_param_4];
	ld.param.f64 	%fd8, [_Z14evolve13pt_gpuPdS_S_S_idddPii_param_5];
	ld.param.f64 	%fd45, [_Z14evolve13pt_gpuPdS_S_S_idddPii_param_6];
	ld.param.u32 	%r16, [_Z14evolve13pt_gpuPdS_S_S_idddPii_param_9];
	cvta.to.global.u64 	%rd48, %rd12;
	cvta.to.global.u64 	%rd50, %rd10;
	cvta.to.global.u64 	%rd49, %rd11;
	mul.f64 	%fd1, %fd8, 0d3FE0000000000000;
	// begin inline asm
	mov.u32 %r17, %envreg2;
	// end inline asm
	cvt.u64.u32 	%rd13, %r17;
	// begin inline asm
	mov.u32 %r18, %envreg1;
	// end inline asm
	cvt.u64.u32 	%rd14, %r18;
	shl.b64 	%rd15, %rd14, 32;
	or.b64  	%rd4, %rd15, %rd13;
	mov.u32 	%r19, %ctaid.x;
	mov.u32 	%r20, %ctaid.y;
	mov.u32 	%r21, %nctaid.x;
	mad.lo.s32 	%r22, %r20, %r21, %r19;
	mov.u32 	%r23, %ntid.x;
	mov.u32 	%r24, %ntid.y;
	mov.u32 	%r25, %tid.y;
	mov.u32 	%r26, %tid.x;
	mad.lo.s32 	%r27, %r22, %r24, %r25;
	mad.lo.s32 	%r1, %r27, %r23, %r26;
	mul.lo.s32 	%r2, %r15, %r15;
	add.s32 	%r3, %r15, 4;
	shl.b32 	%r4, %r15, 1;
	add.s32 	%r28, %r2, %r15;
	add.s32 	%r29, %r15, %r28;
	add.s32 	%r5, %r29, 1;
	mul.f64 	%fd2, %fd8, %fd8;
	add.s32 	%r30, %r26, %r25;
	mov.u32 	%r31, %tid.z;
	or.b32  	%r6, %r30, %r31;
	mov.u32 	%r32, %nctaid.y;
	mul.lo.s32 	%r33, %r21, %r32;
	mov.u32 	%r34, %nctaid.z;
	mul.lo.s32 	%r35, %r33, %r34;
	add.s32 	%r36, %r19, %r20;
	mov.u32 	%r37, %ctaid.z;
	neg.s32 	%r38, %r37;
	setp.eq.s32 	%p1, %r36, %r38;
	sub.s32 	%r39, -2147483647, %r35;
	selp.b32 	%r7, %r39, 1, %p1;
$L__BB0_1:
	mov.u64 	%rd5, %rd48;
	setp.ge.s32 	%p2, %r1, %r2;
	@%p2 bra 	$L__BB0_7;
	cvt.rn.f32.f64 	%f1, %fd45;
	mul.f32 	%f2, %f1, 0fBFB8AA3B;
	ex2.approx.f32 	%f3, %f2;
	mov.u32 	%r59, %r1;
$L__BB0_3:
	div.s32 	%r40, %r59, %r15;
	mul.lo.s32 	%r41, %r40, %r15;
	sub.s32 	%r9, %r59, %r41;
	add.s32 	%r42, %r40, 2;
	mul.lo.s32 	%r10, %r42, %r3;
	add.s32 	%r43, %r9, %r10;
	add.s32 	%r11, %r43, 2;
	add.s32 	%r44, %r4, 2;
	setp.lt.s32 	%p3, %r11, %r44;
	setp.gt.s32 	%p4, %r11, %r5;
	or.pred  	%p5, %p3, %p4;
	@%p5 bra 	$L__BB0_6;
	ld.param.u64 	%rd47, [_Z14evolve13pt_gpuPdS_S_S_idddPii_param_3];
	cvt.s64.s32 	%rd16, %r10;
	cvt.s64.s32 	%rd17, %r9;
	add.s64 	%rd18, %rd17, %rd16;
	shl.b64 	%rd19, %rd18, 3;
	add.s64 	%rd20, %rd49, %rd19;
	ld.global.f64 	%fd9, [%rd20+16];
	add.f64 	%fd10, %fd9, %fd9;
	add.s64 	%rd21, %rd5, %rd19;
	ld.global.f64 	%fd11, [%rd21+16];
	sub.f64 	%fd12, %fd10, %fd11;
	ld.global.f64 	%fd13, [%rd20+8];
	ld.global.f64 	%fd14, [%rd20+24];
	add.f64 	%fd15, %fd13, %fd14;
	cvt.s64.s32 	%rd22, %r15;
	add.s64 	%rd23, %rd18, %rd22;
	shl.b64 	%rd24, %rd23, 3;
	add.s64 	%rd25, %rd24, %rd49;
	ld.global.f64 	%fd16, [%rd25+48];
	add.f64 	%fd17, %fd15, %fd16;
	sub.s64 	%rd26, %rd18, %rd22;
	shl.b64 	%rd27, %rd26, 3;
	add.s64 	%rd28, %rd27, %rd49;
	ld.global.f64 	%fd18, [%rd28+-16];
	add.f64 	%fd19, %fd17, %fd18;
	ld.global.f64 	%fd20, [%rd28+-24];
	ld.global.f64 	%fd21, [%rd28+-8];
	add.f64 	%fd22, %fd20, %fd21;
	ld.global.f64 	%fd23, [%rd25+40];
	add.f64 	%fd24, %fd22, %fd23;
	ld.global.f64 	%fd25, [%rd25+56];
	add.f64 	%fd26, %fd24, %fd25;
	fma.rn.f64 	%fd27, %fd26, 0d3FD0000000000000, %fd19;
	add.s32 	%r45, %r9, %r10;
	mul.wide.s32 	%rd29, %r45, 8;
	add.s64 	%rd30, %rd49, %rd29;
	ld.global.f64 	%fd28, [%rd30];
	ld.global.f64 	%fd29, [%rd20+32];
	add.f64 	%fd30, %fd28, %fd29;
	sub.s32 	%r46, %r11, %r4;
	add.s32 	%r47, %r46, -8;
	mul.wide.s32 	%rd31, %r47, 8;
	add.s64 	%rd32, %rd49, %rd31;
	ld.global.f64 	%fd31, [%rd32];
	add.f64 	%fd32, %fd30, %fd31;
	shl.b32 	%r48, %r3, 1;
	mul.wide.s32 	%rd33, %r48, 8;
	add.s64 	%rd34, %rd20, %rd33;
	ld.global.f64 	%fd33, [%rd34+16];
	sub.f64 	%fd34, %fd32, %fd33;
	fma.rn.f64 	%fd35, %fd34, 0d3FC0000000000000, %fd27;
	fma.rn.f64 	%fd36, %fd9, 0dC016000000000000, %fd35;
	mul.f64 	%fd37, %fd1, %fd1;
	mul.f64 	%fd38, %fd37, %fd36;
	div.rn.f64 	%fd39, %fd38, %fd2;
	add.f64 	%fd40, %fd12, %fd39;
	cvta.to.global.u64 	%rd35, %rd47;
	mul.wide.s32 	%rd36, %r59, 8;
	add.s64 	%rd37, %rd35, %rd36;
	ld.global.f64 	%fd41, [%rd37];
	cvt.f64.f32 	%fd42, %f3;
	mul.f64 	%fd43, %fd41, %fd42;
	sub.f64 	%fd4, %fd40, %fd43;
	add.s64 	%rd38, %rd50, %rd19;
	st.global.f64 	[%rd38+16], %fd4;
	setp.eq.s32 	%p6, %r59, 0;
	@%p6 bra 	$L__BB0_6;
	add.u64 	%rd39, %SP, 0;
	add.u64 	%rd40, %SPL, 0;
	st.local.f64 	[%rd40], %fd4;
	st.local.u32 	[%rd40+8], %r59;
	mov.u64 	%rd41, $str;
	cvta.global.u64 	%rd42, %rd41;
	{ // callseq 0, 0
	.param .b64 param0;
	st.param.b64 	[param0], %rd42;
	.param .b64 param1;
	st.param.b64 	[param1], %rd39;
	.param .b32 retval0;
	call.uni (retval0), 
	vprintf, 
	(
	param0, 
	param1
	);
	ld.param.b32 	%r49, [retval0];
	} // callseq 0
$L__BB0_6:
	add.s32 	%r59, %r59, %r16;
	setp.lt.s32 	%p7, %r59, %r2;
	@%p7 bra 	$L__BB0_3;
$L__BB0_7:
	setp.ne.s64 	%p8, %rd4, 0;
	@%p8 bra 	$L__BB0_9;
	// begin inline asm
	trap;
	// end inline asm
$L__BB0_9:
	add.s64 	%rd8, %rd4, 4;
	setp.ne.s32 	%p9, %r6, 0;
	barrier.sync 	0;
	@%p9 bra 	$L__BB0_12;
	// begin inline asm
	atom.add.release.gpu.u32 %r51,[%rd8],%r7;
	// end inline asm
$L__BB0_11:
	// begin inline asm
	ld.acquire.gpu.u32 %r53,[%rd8];
	// end inline asm
	xor.b32  	%r54, %r53, %r51;
	setp.gt.s32 	%p10, %r54, -1;
	@%p10 bra 	$L__BB0_11;
$L__BB0_12:
	ld.param.f64 	%fd44, [_Z14evolve13pt_gpuPdS_S_S_idddPii_param_7];
	barrier.sync 	0;
	add.f64 	%fd45, %fd1, %fd45;
	setp.gt.f64 	%p11, %fd45, %fd44;
	@%p11 bra 	$L__BB0_19;
	setp.ne.s64 	%p12, %rd4, 0;
	@%p12 bra 	$L__BB0_15;
	// begin inline asm
	trap;
	// end inline asm
$L__BB0_15:
	setp.ne.s32 	%p13, %r6, 0;
	barrier.sync 	0;
	@%p13 bra 	$L__BB0_18;
	// begin inline asm
	atom.add.release.gpu.u32 %r55,[%rd8],%r7;
	// end inline asm
$L__BB0_17:
	// begin inline asm
	ld.acquire.gpu.u32 %r57,[%rd8];
	// end inline asm
	xor.b32  	%r58, %r57, %r55;
	setp.gt.s32 	%p14, %r58, -1;
	@%p14 bra 	$L__BB0_17;
$L__BB0_18:
	barrier.sync 	0;
	mov.u64 	%rd48, %rd49;
	mov.u64 	%rd49, %rd50;
	mov.u64 	%rd50, %rd5;
	bra.uni 	$L__BB0_1;
$L__BB0_19:
	ret;

}


// ===== COMPILED SASS (sm_100) =====

	.target	sm_100

	.elftype	@"ET_EXEC"


//--------------------- .note.nv.tkinfo           --------------------------
	.section	.note.nv.tkinfo,"",@"SHT_NOTE"
	.sectionflags	@"SHF_NOTE_NV_TKINFO"
	.tkinfo
        /*0018*/ 	.word	0x00000002
        /*0030*/ 	.string	""
        /*0030*/ 	.string	"ptxas"
        /*0030*/ 	.string	"Cuda compilation tools, release 13.0, V13.0.88"
        /*0030*/ 	.string	"Build cuda_13.0.r13.0/compiler.36424714_0"
        /*0030*/ 	.string	"-arch sm_100 -m 64 "



//--------------------- .note.nv.cuinfo           --------------------------
	.section	.note.nv.cuinfo,"",@"SHT_NOTE"
	.sectionflags	@"SHF_NOTE_NV_CUINFO"
        /*0018*/ 	.short	0x0002
        /*001a*/ 	.short	0x0064
        /*001c*/ 	.short	0x0082
	.zero		2


//--------------------- .nv.info                  --------------------------
	.section	.nv.info,"",@"SHT_CUDA_INFO"
	.align	4


	//----- nvinfo : EIATTR_REGCOUNT
	.align		4
        /*0000*/ 	.byte	0x04, 0x2f
        /*0002*/ 	.short	(.L_2 - .L_1)
	.align		4
.L_1:
        /*0004*/ 	.word	index@(_Z14evolve13pt_gpuPdS_S_S_idddPii)
        /*0008*/ 	.word	0x00000028


	//----- nvinfo : EIATTR_FRAME_SIZE
	.align		4
.L_2:
        /*000c*/ 	.byte	0x04, 0x11
        /*000e*/ 	.short	(.L_4 - .L_3)
	.align		4
.L_3:
        /*0010*/ 	.word	index@($__internal_0_$__cuda_sm20_div_rn_f64_full)
        /*0014*/ 	.word	0x00000010


	//----- nvinfo : EIATTR_FRAME_SIZE
	.align		4
.L_4:
        /*0018*/ 	.byte	0x04, 0x11
        /*001a*/ 	.short	(.L_6 - .L_5)
	.align		4
.L_5:
        /*001c*/ 	.word	index@(_Z14evolve13pt_gpuPdS_S_S_idddPii)
        /*0020*/ 	.word	0x00000010


	//----- nvinfo : EIATTR_MIN_STACK_SIZE
	.align		4
.L_6:
        /*0024*/ 	.byte	0x04, 0x12
        /*0026*/ 	.short	(.L_8 - .L_7)
	.align		4
.L_7:
        /*0028*/ 	.word	index@(_Z14evolve13pt_gpuPdS_S_S_idddPii)
        /*002c*/ 	.word	0x00000010
.L_8:


//--------------------- .nv.compat                --------------------------
	.section	.nv.compat,"",@"SHT_CUDA_COMPAT_INFO"
	.align	4
        /*0000*/ 	.byte	0x02, 0x09, 0x00, 0x00, 0x02, 0x02, 0x01, 0x00, 0x02, 0x05, 0x05, 0x00, 0x03, 0x07, 0x01, 0x01
        /*0010*/ 	.byte	0x02, 0x03, 0x00, 0x00, 0x02, 0x06, 0x01, 0x00, 0x04, 0x0b, 0x08, 0x00, 0x01, 0x00, 0x00, 0x00
        /*0020*/ 	.byte	0x00, 0x00, 0x00, 0x00


//--------------------- .nv.info._Z14evolve13pt_gpuPdS_S_S_idddPii --------------------------
	.section	.nv.info._Z14evolve13pt_gpuPdS_S_S_idddPii,"",@"SHT_CUDA_INFO"
	.sectionflags	@""
	.align	4


	//----- nvinfo : EIATTR_CUDA_API_VERSION
	.align		4
        /*0000*/ 	.byte	0x04, 0x37
        /*0002*/ 	.short	(.L_10 - .L_9)
.L_9:
        /*0004*/ 	.word	0x00000082


	//----- nvinfo : EIATTR_KPARAM_INFO
	.align		4
.L_10:
        /*0008*/ 	.byte	0x04, 0x17
        /*000a*/ 	.short	(.L_12 - .L_11)
.L_11:
        /*000c*/ 	.word	0x00000000
        /*0010*/ 	.short	0x0009
        /*0012*/ 	.short	0x0048
        /*0014*/ 	.byte	0x00, 0xf0, 0x11, 0x00


	//----- nvinfo : EIATTR_KPARAM_INFO
	.align		4
.L_12:
        /*0018*/ 	.byte	0x04, 0x17
        /*001a*/ 	.short	(.L_14 - .L_13)
.L_13:
        /*001c*/ 	.word	0x00000000
        /*0020*/ 	.short	0x0008
        /*0022*/ 	.short	0x0040
        /*0024*/ 	.byte	0x00, 0xf5, 0x21, 0x00


	//----- nvinfo : EIATTR_KPARAM_INFO
	.align		4
.L_14:
        /*0028*/ 	.byte	0x04, 0x17
        /*002a*/ 	.short	(.L_16 - .L_15)
.L_15:
        /*002c*/ 	.word	0x00000000
        /*0030*/ 	.short	0x0007
        /*0032*/ 	.short	0x0038
        /*0034*/ 	.byte	0x00, 0xf0, 0x21, 0x00


	//----- nvinfo : EIATTR_KPARAM_INFO
	.align		4
.L_16:
        /*0038*/ 	.byte	0x04, 0x17
        /*003a*/ 	.short	(.L_18 - .L_17)
.L_17:
        /*003c*/ 	.word	0x00000000
        /*0040*/ 	.short	0x0006
        /*0042*/ 	.short	0x0030
        /*0044*/ 	.byte	0x00, 0xf0, 0x21, 0x00


	//----- nvinfo : EIATTR_KPARAM_INFO
	.align		4
.L_18:
        /*0048*/ 	.byte	0x04, 0x17
        /*004a*/ 	.short	(.L_20 - .L_19)
.L_19:
        /*004c*/ 	.word	0x00000000
        /*0050*/ 	.short	0x0005
        /*0052*/ 	.short	0x0028
        /*0054*/ 	.byte	0x00, 0xf0, 0x21, 0x00


	//----- nvinfo : EIATTR_KPARAM_INFO
	.align		4
.L_20:
        /*0058*/ 	.byte	0x04, 0x17
        /*005a*/ 	.short	(.L_22 - .L_21)
.L_21:
        /*005c*/ 	.word	0x00000000
        /*0060*/ 	.short	0x0004
        /*0062*/ 	.short	0x0020
        /*0064*/ 	.byte	0x00, 0xf0, 0x11, 0x00


	//----- nvinfo : EIATTR_KPARAM_INFO
	.align		4
.L_22:
        /*0068*/ 	.byte	0x04, 0x17
        /*006a*/ 	.short	(.L_24 - .L_23)
.L_23:
        /*006c*/ 	.word	0x00000000
        /*0070*/ 	.short	0x0003
        /*0072*/ 	.short	0x0018
        /*0074*/ 	.byte	0x00, 0xf5, 0x21, 0x00


	//----- nvinfo : EIATTR_KPARAM_INFO
	.align		4
.L_24:
        /*0078*/ 	.byte	0x04, 0x17
        /*007a*/ 	.short	(.L_26 - .L_25)
.L_25:
        /*007c*/ 	.word	0x00000000
        /*0080*/ 	.short	0x0002
        /*0082*/ 	.short	0x0010
        /*0084*/ 	.byte	0x00, 0xf5, 0x21, 0x00


	//----- nvinfo : EIATTR_KPARAM_INFO
	.align		4
.L_26:
        /*0088*/ 	.byte	0x04, 0x17
        /*008a*/ 	.short	(.L_28 - .L_27)
.L_27:
        /*008c*/ 	.word	0x00000000
        /*0090*/ 	.short	0x0001
        /*0092*/ 	.short	0x0008
        /*0094*/ 	.byte	0x00, 0xf5, 0x21, 0x00


	//----- nvinfo : EIATTR_KPARAM_INFO
	.align		4
.L_28:
        /*0098*/ 	.byte	0x04, 0x17
        /*009a*/ 	.short	(.L_30 - .L_29)
.L_29:
        /*009c*/ 	.word	0x00000000
        /*00a0*/ 	.short	0x0000
        /*00a2*/ 	.short	0x0000
        /*00a4*/ 	.byte	0x00, 0xf5, 0x21, 0x00


	//----- nvinfo : EIATTR_SPARSE_MMA_MASK
	.align		4
.L_30:
        /*00a8*/ 	.byte	0x03, 0x50
        /*00aa*/ 	.short	0x0000


	//----- nvinfo : EIATTR_MAXREG_COUNT
	.align		4
        /*00ac*/ 	.byte	0x03, 0x1b
        /*00ae*/ 	.short	0x00ff


	//----- nvinfo : EIATTR_NUM_BARRIERS
	.align		4
        /*00b0*/ 	.byte	0x02, 0x4c
        /*00b2*/ 	.byte	0x01
	.zero		1


	//----- nvinfo : EIATTR_EXTERNS
	.align		4
        /*00b4*/ 	.byte	0x04, 0x0f
        /*00b6*/ 	.short	(.L_32 - .L_31)


	//   ....[0]....
	.align		4
.L_31:
        /*00b8*/ 	.word	index@(vprintf)


	//----- nvinfo : EIATTR_MERCURY_ISA_VERSION
	.align		4
.L_32:
        /*00bc*/ 	.byte	0x03, 0x5f
        /*00be*/ 	.short	0x0101


	//----- nvinfo : EIATTR_INT_WARP_WIDE_INSTR_OFFSETS
	.align		4
        /*00c0*/ 	.byte	0x04, 0x31
        /*00c2*/ 	.short	(.L_34 - .L_33)


	//   ....[0]....
.L_33:
        /*00c4*/ 	.word	0x00000e90


	//   ....[1]....
        /*00c8*/ 	.word	0x00000fc0


	//   ....[2]....
        /*00cc*/ 	.word	0x00001120


	//   ....[3]....
        /*00d0*/ 	.word	0x00001250


	//----- nvinfo : EIATTR_COOP_GROUP_MASK_REGIDS
	.align		4
.L_34:
        /*00d4*/ 	.byte	0x04, 0x29
        /*00d6*/ 	.short	(.L_36 - .L_35)


	//   ....[0]....
.L_35:
        /*00d8*/ 	.word	0xffffffff


	//   ....[1]....
        /*00dc*/ 	.word	0xffffffff


	//   ....[2]....
        /*00e0*/ 	.word	0xffffffff


	//   ....[3]....
        /*00e4*/ 	.word	0xffffffff


	//   ....[4]....
        /*00e8*/ 	.word	0x0500000f


	//   ....[5]....
        /*00ec*/ 	.word	0x0500000f


	//   ....[6]....
        /*00f0*/ 	.word	0x0500000f


	//   ....[7]....
        /*00f4*/ 	.word	0x0500000f


	//----- nvinfo : EIATTR_COOP_GROUP_INSTR_OFFSETS
	.align		4
.L_36:
        /*00f8*/ 	.byte	0x04, 0x28
        /*00fa*/ 	.short	(.L_38 - .L_37)


	//   ....[0]....
.L_37:
        /*00fc*/ 	.word	0x00000e50


	//   ....[1]....
        /*0100*/ 	.word	0x000010b0


	//   ....[2]....
        /*0104*/ 	.word	0x000010e0


	//   ....[3]....
        /*0108*/ 	.word	0x00001320


	//   ....[4]....
        /*010c*/ 	.word	0x00001420


	//   ....[5]....
        /*0110*/ 	.word	0x000014e0


	//   ....[6]....
        /*0114*/ 	.word	0x000015d0


	//   ....[7]....
        /*0118*/ 	.word	0x00001690


	//----- nvinfo : EIATTR_VRC_CTA_INIT_COUNT
	.align		4
.L_38:
        /*011c*/ 	.byte	0x02, 0x4a
	.zero		1
	.zero		1


	//----- nvinfo : EIATTR_SYSCALL_OFFSETS
	.align		4
        /*0120*/ 	.byte	0x04, 0x46
        /*0122*/ 	.short	(.L_40 - .L_39)


	//   ....[0]....
.L_39:
        /*0124*/ 	.word	0x00000d90


	//----- nvinfo : EIATTR_EXIT_INSTR_OFFSETS
	.align		4
.L_40:
        /*0128*/ 	.byte	0x04, 0x1c
        /*012a*/ 	.short	(.L_42 - .L_41)


	//   ....[0]....
.L_41:
        /*012c*/ 	.word	0x000010d0


	//   ....[1]....
        /*0130*/ 	.word	0x00001550


	//----- nvinfo : EIATTR_CRS_STACK_SIZE
	.align		4
.L_42:
        /*0134*/ 	.byte	0x04, 0x1e
        /*0136*/ 	.short	(.L_44 - .L_43)
.L_43:
        /*0138*/ 	.word	0x00000000


	//----- nvinfo : EIATTR_CBANK_PARAM_SIZE
	.align		4
.L_44:
        /*013c*/ 	.byte	0x03, 0x19
        /*013e*/ 	.short	0x004c


	//----- nvinfo : EIATTR_PARAM_CBANK
	.align		4
        /*0140*/ 	.byte	0x04, 0x0a
        /*0142*/ 	.short	(.L_46 - .L_45)
	.align		4
.L_45:
        /*0144*/ 	.word	index@(.nv.constant0._Z14evolve13pt_gpuPdS_S_S_idddPii)
        /*0148*/ 	.short	0x0380
        /*014a*/ 	.short	0x004c


	//----- nvinfo : EIATTR_SW_WAR
	.align		4
.L_46:
        /*014c*/ 	.byte	0x04, 0x36
        /*014e*/ 	.short	(.L_48 - .L_47)
.L_47:
        /*0150*/ 	.word	0x00000008
.L_48:


//--------------------- .nv.callgraph             --------------------------
	.section	.nv.callgraph,"",@"SHT_CUDA_CALLGRAPH"
	.align	4
	.sectionentsize	8
	.align		4
        /*0000*/ 	.word	0x00000000
	.align		4
        /*0004*/ 	.word	0xffffffff
	.align		4
        /*0008*/ 	.word	index@(_Z14evolve13pt_gpuPdS_S_S_idddPii)
	.align		4
        /*000c*/ 	.word	index@(vprintf)
	.align		4
        /*0010*/ 	.word	0x00000000
	.align		4
        /*0014*/ 	.word	0xfffffffe
	.align		4
        /*0018*/ 	.word	0x00000000
	.align		4
        /*001c*/ 	.word	0xfffffffd
	.align		4
        /*0020*/ 	.word	0x00000000
	.align		4
        /*0024*/ 	.word	0xfffffffc


//--------------------- .nv.constant4             --------------------------
	.section	.nv.constant4,"a",@progbits
	.align	8
	.align		8
.nv.constant4:
        /*0000*/ 	.dword	vprintf
	.align		8
        /*0008*/ 	.dword	$str


//--------------------- .text._Z14evolve13pt_gpuPdS_S_S_idddPii --------------------------
	.section	.text._Z14evolve13pt_gpuPdS_S_S_idddPii,"ax",@progbits
	.align	128
        .global         _Z14evolve13pt_gpuPdS_S_S_idddPii
        .type           _Z14evolve13pt_gpuPdS_S_S_idddPii,@function
        .size           _Z14evolve13pt_gpuPdS_S_S_idddPii,(.L_x_35 - _Z14evolve13pt_gpuPdS_S_S_idddPii)
        .other          _Z14evolve13pt_gpuPdS_S_S_idddPii,@"STO_CUDA_ENTRY STV_DEFAULT"
_Z14evolve13pt_gpuPdS_S_S_idddPii:
.text._Z14evolve13pt_gpuPdS_S_S_idddPii:
[----:B------:R-:W0:Y:S08]  /*0000*/  LDC R1, c[0x0][0x37c] ;  /* 0x0000df00ff017b82 */ /* 0x000e300000000800 */
[----:B------:R-:W1:Y:S01]  /*0010*/  LDC.64 R18, c[0x0][0x3a8] ;  /* 0x0000ea00ff127b82 */ /* 0x000e620000000a00 */
[----:B------:R-:W2:Y:S01]  /*0020*/  S2R R0, SR_TID.Y ;  /* 0x0000000000007919 */ /* 0x000ea20000002200 */
[----:B------:R-:W3:Y:S01]  /*0030*/  LDCU UR43, c[0x0][0x2fc] ;  /* 0x00005f80ff2b77ac */ /* 0x000ee20008000800 */
[----:B0-----:R-:W-:Y:S01]  /*0040*/  VIADD R1, R1, 0xfffffff0 ;  /* 0xfffffff001017836 */ /* 0x001fe20000000000 */
[----:B------:R-:W2:Y:S01]  /*0050*/  S2R R2, SR_TID.X ;  /* 0x0000000000027919 */ /* 0x000ea20000002100 */
[----:B------:R-:W0:Y:S03]  /*0060*/  LDCU UR6, c[0x0][0x370] ;  /* 0x00006e00ff0677ac */ /* 0x000e260008000800 */
[----:B------:R-:W-:Y:S01]  /*0070*/  S2UR UR4, SR_CTAID.X ;  /* 0x00000000000479c3 */ /* 0x000fe20000002500 */
[----:B------:R-:W4:Y:S01]  /*0080*/  S2R R3, SR_TID.Z ;  /* 0x0000000000037919 */ /* 0x000f220000002300 */
[----:B------:R-:W5:Y:S01]  /*0090*/  LDCU UR10, c[0x0][0x360] ;  /* 0x00006c00ff0a77ac */ /* 0x000f620008000800 */
[----:B------:R-:W-:Y:S01]  /*00a0*/  R2UR UR47, R1 ;  /* 0x00000000012f72ca */ /* 0x000fe200000e0000 */
[----:B------:R-:W3:Y:S04]  /*00b0*/  LDCU UR42, c[0x0][0x2f8] ;  /* 0x00005f00ff2a77ac */ /* 0x000ee80008000800 */
[----:B------:R-:W0:Y:S01]  /*00c0*/  S2UR UR5, SR_CTAID.Y ;  /* 0x00000000000579c3 */ /* 0x000e220000002600 */
[----:B------:R-:W5:Y:S01]  /*00d0*/  LDCU UR44, c[0x0][0x3a0] ;  /* 0x00007400ff2c77ac */ /* 0x000f620008000800 */
[----:B------:R-:W3:Y:S06]  /*00e0*/  LDCU.64 UR12, c[0x0][0x3b0] ;  /* 0x00007600ff0c77ac */ /* 0x000eec0008000a00 */
[----:B------:R-:W5:Y:S01]  /*00f0*/  S2UR UR8, SR_CTAID.Z ;  /* 0x00000000000879c3 */ /* 0x000f620000002700 */
[C---:B-1----:R-:W-:Y:S01]  /*0100*/  DMUL R4, R18.reuse, R18 ;  /* 0x0000001212047228 */ /* 0x042fe20000000000 */
[----:B------:R-:W1:Y:S01]  /*0110*/  LDCU.64 UR14, c[0x0][0x390] ;  /* 0x00007200ff0e77ac */ /* 0x000e620008000a00 */
[----:B------:R-:W-:Y:S01]  /*0120*/  DMUL R18, R18, 0.5 ;  /* 0x3fe0000012127828 */ /* 0x000fe20000000000 */
[----:B------:R-:W5:Y:S04]  /*0130*/  LDCU.64 UR16, c[0x0][0x380] ;  /* 0x00007000ff1077ac */ /* 0x000f680008000a00 */
[----:B------:R-:W5:Y:S01]  /*0140*/  LDC R31, c[0x0][0x364] ;  /* 0x0000d900ff1f7b82 */ /* 0x000f620000000800 */
[----:B------:R-:W5:Y:S02]  /*0150*/  LDCU UR7, c[0x0][0x374] ;  /* 0x00006e80ff0777ac */ /* 0x000f640008000800 */
[----:B------:R-:W-:-:S02]  /*0160*/  R2UR UR38, R4 ;  /* 0x00000000042672ca */ /* 0x000fc400000e0000 */
[----:B------:R-:W-:Y:S01]  /*0170*/  R2UR UR39, R5 ;  /* 0x00000000052772ca */ /* 0x000fe200000e0000 */
[----:B------:R-:W5:Y:S01]  /*0180*/  LDCU UR45, c[0x0][0x378] ;  /* 0x00006f00ff2d77ac */ /* 0x000f620008000800 */
[----:B--2---:R-:W-:Y:S01]  /*0190*/  IMAD.IADD R32, R0, 0x1, R2 ;  /* 0x0000000100207824 */ /* 0x004fe200078e0202 */
[----:B---3--:R-:W-:Y:S01]  /*01a0*/  MOV R17, UR13 ;  /* 0x0000000d00117c02 */ /* 0x008fe20008000f00 */
[----:B------:R-:W-:Y:S01]  /*01b0*/  IMAD.U32 R16, RZ, RZ, UR12 ;  /* 0x0000000cff107e24 */ /* 0x000fe2000f8e00ff */
[----:B------:R-:W2:Y:S02]  /*01c0*/  LDCU.64 UR18, c[0x0][0x388] ;  /* 0x00007100ff1277ac */ /* 0x000ea40008000a00 */
[----:B----4-:R-:W-:Y:S01]  /*01d0*/  LOP3.LUT R32, R32, R3, RZ, 0xfc, !PT ;  /* 0x0000000320207212 */ /* 0x010fe200078efcff */
[----:B-1----:R-:W-:Y:S01]  /*01e0*/  IMAD.U32 R30, RZ, RZ, UR14 ;  /* 0x0000000eff1e7e24 */ /* 0x002fe2000f8e00ff */
[----:B0-----:R-:W-:Y:S01]  /*01f0*/  UIMAD UR9, UR5, UR6, UR4 ;  /* 0x00000006050972a4 */ /* 0x001fe2000f8e0204 */
[----:B------:R-:W-:Y:S01]  /*0200*/  IMAD.U32 R29, RZ, RZ, UR15 ;  /* 0x0000000fff1d7e24 */ /* 0x000fe2000f8e00ff */
[----:B------:R-:W-:Y:S01]  /*0210*/  UIADD3 UR6, UPT, UPT, URZ, -UR6, URZ ;  /* 0x80000006ff067290 */ /* 0x000fe2000fffe0ff */
[----:B-----5:R-:W-:Y:S01]  /*0220*/  MOV R28, UR16 ;  /* 0x00000010001c7c02 */ /* 0x020fe20008000f00 */
[----:B------:R-:W-:Y:S01]  /*0230*/  UIADD3 UR4, UPT, UPT, UR4, UR5, URZ ;  /* 0x0000000504047290 */ /* 0x000fe2000fffe0ff */
[----:B------:R-:W-:Y:S01]  /*0240*/  IMAD.U32 R27, RZ, RZ, UR17 ;  /* 0x00000011ff1b7e24 */ /* 0x000fe2000f8e00ff */
[----:B------:R-:W-:-:S02]  /*0250*/  UIADD3 UR42, UP0, UPT, UR47, UR42, URZ ;  /* 0x0000002a2f2a7290 */ /* 0x000fc4000ff1e0ff */
[----:B------:R-:W-:Y:S01]  /*0260*/  UIADD3 UR8, UPT, UPT, -UR8, URZ, URZ ;  /* 0x000000ff08087290 */ /* 0x000fe2000fffe1ff */
[----:B------:R-:W-:Y:S01]  /*0270*/  UMOV UR5, UR6 ;  /* 0x0000000600057c82 */ /* 0x000fe20008000000 */
[----:B------:R-:W-:Y:S01]  /*0280*/  IMAD R31, R31, UR9, R0 ;  /* 0x000000091f1f7c24 */ /* 0x000fe2000f8e0200 */
[----:B------:R-:W-:Y:S02]  /*0290*/  UIMAD UR7, UR5, UR7, URZ ;  /* 0x00000007050772a4 */ /* 0x000fe4000f8e02ff */
[----:B------:R-:W-:Y:S01]  /*02a0*/  UIADD3.X UR43, UPT, UPT, URZ, UR43, URZ, UP0, !UPT ;  /* 0x0000002bff2b7290 */ /* 0x000fe200087fe4ff */
[----:B------:R-:W-:Y:S01]  /*02b0*/  IMAD R31, R31, UR10, R2 ;  /* 0x0000000a1f1f7c24 */ /* 0x000fe2000f8e0202 */
[----:B------:R-:W-:Y:S01]  /*02c0*/  UIMAD UR48, UR44, UR44, URZ ;  /* 0x0000002c2c3072a4 */ /* 0x000fe2000f8e02ff */
[----:B--2---:R-:W-:Y:S01]  /*02d0*/  IMAD.U32 R26, RZ, RZ, UR18 ;  /* 0x00000012ff1a7e24 */ /* 0x004fe2000f8e00ff */
[----:B------:R-:W-:Y:S01]  /*02e0*/  UISETP.NE.AND UP0, UPT, UR4, UR8, UPT ;  /* 0x000000080400728c */ /* 0x000fe2000bf05270 */
[----:B------:R-:W-:Y:S01]  /*02f0*/  IMAD.U32 R25, RZ, RZ, UR19 ;  /* 0x00000013ff197e24 */ /* 0x000fe2000f8e00ff */
[----:B------:R-:W-:-:S02]  /*0300*/  UIMAD UR45, UR45, UR7, -0x7fffffff ;  /* 0x800000012d2d74a4 */ /* 0x000fc4000f8e0207 */
[----:B------:R-:W-:Y:S01]  /*0310*/  UIADD3 UR49, UPT, UPT, UR44, 0x4, URZ ;  /* 0x000000042c317890 */ /* 0x000fe2000fffe0ff */
[----:B------:R-:W0:Y:S01]  /*0320*/  LDCU.64 UR36, c[0x0][0x358] ;  /* 0x00006b00ff2477ac */ /* 0x000e220008000a00 */
[----:B------:R-:W-:-:S06]  /*0330*/  RPCMOV.32 Rpc.LO, R0 ;  /* 0x0000000000007352 */ /* 0x000fcc0000000000 */
[----:B------:R-:W-:-:S05]  /*0340*/  CS2R.32 R0, SR_CgaSize ;  /* 0x0000000000007805 */ /* 0x000fca0000008a00 */
[----:B------:R-:W-:-:S05]  /*0350*/  IMAD R0, R0, -0xa0, RZ ;  /* 0xffffff6000007824 */ /* 0x000fca00078e02ff */
[----:B------:R-:W-:Y:S02]  /*0360*/  R2UR UR40, R0 ;  /* 0x00000000002872ca */ /* 0x000fe400000e0000 */
[----:B------:R-:W-:-:S12]  /*0370*/  RPCMOV.32 R0, Rpc.LO ;  /* 0x0000000000007353 */ /* 0x000fd80000000000 */
[----:B------:R-:W1:Y:S01]  /*0380*/  LDCU UR40, c[0x0][UR40+0x258] ;  /* 0x00004b00282877ac */ /* 0x000e620008000800 */
[----:B------:R-:W-:-:S06]  /*0390*/  RPCMOV.32 Rpc.LO, R1 ;  /* 0x0000000100007352 */ /* 0x000fcc0000000000 */
[----:B------:R-:W-:-:S05]  /*03a0*/  CS2R.32 R1, SR_CgaSize ;  /* 0x0000000000017805 */ /* 0x000fca0000008a00 */
[----:B------:R-:W-:-:S05]  /*03b0*/  IMAD R1, R1, -0xa0, RZ ;  /* 0xffffff6001017824 */ /* 0x000fca00078e02ff */
[----:B------:R-:W-:Y:S02]  /*03c0*/  R2UR UR41, R1 ;  /* 0x00000000012972ca */ /* 0x000fe400000e0000 */
[----:B------:R-:W-:-:S12]  /*03d0*/  RPCMOV.32 R1, Rpc.LO ;  /* 0x0000000000017353 */ /* 0x000fd80000000000 */
[----:B------:R-:W2:Y:S01]  /*03e0*/  LDCU UR41, c[0x0][UR41+0x254] ;  /* 0x00004a80292977ac */ /* 0x000ea20008000800 */
[----:B------:R-:W3:Y:S01]  /*03f0*/  LDCU UR46, c[0x0][0x3c8] ;  /* 0x00007900ff2e77ac */ /* 0x000ee20008000800 */
[----:B------:R-:W-:Y:S02]  /*0400*/  UIADD3.X UR44, UPT, UPT, UR44, UR48, UR44, UPT, !UPT ;  /* 0x000000302c2c7290 */ /* 0x000fe4000bffe42c */
[----:B01----:R-:W-:-:S12]  /*0410*/  USEL UR45, UR45, 0x1, !UP0 ;  /* 0x000000012d2d7887 */ /* 0x003fd8000c000000 */
.L_x_17:
[----:B------:R-:W-:Y:S01]  /*0420*/  ISETP.GE.AND P0, PT, R31, UR48, PT ;  /* 0x000000301f007c0c */ /* 0x000fe2000bf06270 */
[----:B------:R-:W-:Y:S05]  /*0430*/  YIELD ;  /* 0x0000000000007946 */ /* 0x000fea0003800000 */
[----:B------:R-:W-:Y:S01]  /*0440*/  BSSY.RECONVERGENT B7, `(.L_x_0) ;  /* 0x000009a000077945 */ /* 0x000fe20003800200 */
[----:B------:R-:W-:Y:S02]  /*0450*/  IMAD.MOV.U32 R24, RZ, RZ, R30 ;  /* 0x000000ffff187224 */ /* 0x000fe400078e001e */
[----:B------:R-:W-:-:S04]  /*0460*/  IMAD.MOV.U32 R23, RZ, RZ, R29 ;  /* 0x000000ffff177224 */ /* 0x000fc800078e001d */
[----:B0-----:R-:W-:Y:S05]  /*0470*/  @P0 BRA `(.L_x_1) ;  /* 0x0000000800580947 */ /* 0x001fea0003800000 */
[----:B------:R-:W0:Y:S01]  /*0480*/  F2F.F32.F64 R0, R16 ;  /* 0x0000001000007310 */ /* 0x000e220000301000 */
[----:B------:R-:W-:Y:S02]  /*0490*/  IMAD.MOV.U32 R2, RZ, RZ, R31 ;  /* 0x000000ffff027224 */ /* 0x000fe400078e001f */
[----:B0-----:R-:W-:-:S05]  /*04a0*/  FMUL R0, R0, -1.4426950216293334961 ;  /* 0xbfb8aa3b00007820 */ /* 0x001fca0000400000 */
[----:B------:R-:W-:-:S13]  /*04b0*/  FSETP.GEU.AND P0, PT, R0, -126, PT ;  /* 0xc2fc00000000780b */ /* 0x000fda0003f0e000 */
[----:B------:R-:W-:-:S04]  /*04c0*/  @!P0 FMUL R0, R0, 0.5 ;  /* 0x3f00000000008820 */ /* 0x000fc80000400000 */
[----:B------:R-:W0:Y:S02]  /*04d0*/  MUFU.EX2 R22, R0 ;  /* 0x0000000000167308 */ /* 0x000e240000000800 */
[----:B0-----:R-:W-:-:S07]  /*04e0*/  @!P0 FMUL R22, R22, R22 ;  /* 0x0000001616168220 */ /* 0x001fce0000400000 */
.L_x_6:
[----:B0-----:R-:W0:Y:S01]  /*04f0*/  LDC R33, c[0x0][0x3a0] ;  /* 0x0000e800ff217b82 */ /* 0x001e220000000800 */
[----:B------:R-:W-:Y:S01]  /*0500*/  BSSY.RECONVERGENT B6, `(.L_x_2) ;  /* 0x000008a000067945 */ /* 0x000fe20003800200 */
[----:B0-----:R-:W-:-:S04]  /*0510*/  IABS R3, R33 ;  /* 0x0000002100037213 */ /* 0x001fc80000000000 */
[----:B------:R-:W0:Y:S08]  /*0520*/  I2F.RP R0, R3 ;  /* 0x0000000300007306 */ /* 0x000e300000209400 */
[----:B0-----:R-:W0:Y:S02]  /*0530*/  MUFU.RCP R0, R0 ;  /* 0x0000000000007308 */ /* 0x001e240000001000 */
[----:B0-----:R-:W-:-:S06]  /*0540*/  VIADD R4, R0, 0xffffffe ;  /* 0x0ffffffe00047836 */ /* 0x001fcc0000000000 */
[----:B------:R0:W1:Y:S02]  /*0550*/  F2I.FTZ.U32.TRUNC.NTZ R5, R4 ;  /* 0x0000000400057305 */ /* 0x000064000021f000 */
[----:B0-----:R-:W-:Y:S01]  /*0560*/  IMAD.MOV.U32 R4, RZ, RZ, RZ ;  /* 0x000000ffff047224 */ /* 0x001fe200078e00ff */
[----:B-1----:R-:W-:-:S05]  /*0570*/  IADD3 R6, PT, PT, RZ, -R5, RZ ;  /* 0x80000005ff067210 */ /* 0x002fca0007ffe0ff */
[----:B------:R-:W-:Y:S01]  /*0580*/  IMAD R7, R6, R3, RZ ;  /* 0x0000000306077224 */ /* 0x000fe200078e02ff */
[----:B------:R-:W-:-:S03]  /*0590*/  IABS R6, R2 ;  /* 0x0000000200067213 */ /* 0x000fc60000000000 */
[----:B------:R-:W-:-:S06]  /*05a0*/  IMAD.HI.U32 R5, R5, R7, R4 ;  /* 0x0000000705057227 */ /* 0x000fcc00078e0004 */
[----:B------:R-:W-:-:S04]  /*05b0*/  IMAD.HI.U32 R5, R5, R6, RZ ;  /* 0x0000000605057227 */ /* 0x000fc800078e00ff */
[----:B------:R-:W-:-:S04]  /*05c0*/  IMAD.MOV R0, RZ, RZ, -R5 ;  /* 0x000000ffff007224 */ /* 0x000fc800078e0a05 */
[----:B------:R-:W-:-:S05]  /*05d0*/  IMAD R0, R3, R0, R6 ;  /* 0x0000000003007224 */ /* 0x000fca00078e0206 */
[----:B------:R-:W-:-:S13]  /*05e0*/  ISETP.GT.U32.AND P1, PT, R3, R0, PT ;  /* 0x000000000300720c */ /* 0x000fda0003f24070 */
[----:B------:R-:W-:Y:S02]  /*05f0*/  @!P1 IMAD.IADD R0, R0, 0x1, -R3 ;  /* 0x0000000100009824 */ /* 0x000fe400078e0a03 */
[----:B------:R-:W-:Y:S01]  /*0600*/  @!P1 VIADD R5, R5, 0x1 ;  /* 0x0000000105059836 */ /* 0x000fe20000000000 */
[C---:B------:R-:W-:Y:S02]  /*0610*/  ISETP.NE.AND P1, PT, R33.reuse, RZ, PT ;  /* 0x000000ff2100720c */ /* 0x040fe40003f25270 */
[----:B------:R-:W-:Y:S02]  /*0620*/  ISETP.GE.U32.AND P0, PT, R0, R3, PT ;  /* 0x000000030000720c */ /* 0x000fe40003f06070 */
[----:B------:R-:W-:Y:S02]  /*0630*/  LOP3.LUT R0, R2, R33, RZ, 0x3c, !PT ;  /* 0x0000002102007212 */ /* 0x000fe400078e3cff */
[----:B------:R-:W-:Y:S02]  /*0640*/  LEA R3, R33, 0x2, 0x1 ;  /* 0x0000000221037811 */ /* 0x000fe400078e08ff */
[----:B------:R-:W-:-:S07]  /*0650*/  ISETP.GE.AND P2, PT, R0, RZ, PT ;  /* 0x000000ff0000720c */ /* 0x000fce0003f46270 */
[----:B------:R-:W-:-:S06]  /*0660*/  @P0 IADD3 R5, PT, PT, R5, 0x1, RZ ;  /* 0x0000000105050810 */ /* 0x000fcc0007ffe0ff */
[----:B------:R-:W-:Y:S01]  /*0670*/  @!P2 IMAD.MOV R5, RZ, RZ, -R5 ;  /* 0x000000ffff05a224 */ /* 0x000fe200078e0a05 */
[----:B------:R-:W-:-:S05]  /*0680*/  @!P1 LOP3.LUT R5, RZ, R33, RZ, 0x33, !PT ;  /* 0x00000021ff059212 */ /* 0x000fca00078e33ff */
[----:B------:R-:W-:Y:S02]  /*0690*/  IMAD.MOV R35, RZ, RZ, -R5 ;  /* 0x000000ffff237224 */ /* 0x000fe400078e0a05 */
[----:B------:R-:W-:Y:S02]  /*06a0*/  VIADD R0, R5, 0x2 ;  /* 0x0000000205007836 */ /* 0x000fe40000000000 */
[----:B------:R-:W-:Y:S02]  /*06b0*/  IMAD R35, R33, R35, R2 ;  /* 0x0000002321237224 */ /* 0x000fe400078e0202 */
[----:B------:R-:W-:-:S05]  /*06c0*/  IMAD R0, R0, UR49, RZ ;  /* 0x0000003100007c24 */ /* 0x000fca000f8e02ff */
[----:B------:R-:W-:-:S04]  /*06d0*/  IADD3 R34, PT, PT, R35, 0x2, R0 ;  /* 0x0000000223227810 */ /* 0x000fc80007ffe000 */
[----:B------:R-:W-:-:S04]  /*06e0*/  ISETP.GT.AND P0, PT, R34, UR44, PT ;  /* 0x0000002c22007c0c */ /* 0x000fc8000bf04270 */
[----:B------:R-:W-:-:S13]  /*06f0*/  ISETP.LT.OR P0, PT, R34, R3, P0 ;  /* 0x000000032200720c */ /* 0x000fda0000701670 */
[----:B------:R-:W-:Y:S05]  /*0700*/  @P0 BRA `(.L_x_3) ;  /* 0x0000000400a40947 */ /* 0x000fea0003800000 */
[----:B------:R-:W-:Y:S02]  /*0710*/  SHF.R.S32.HI R3, RZ, 0x1f, R35 ;  /* 0x0000001fff037819 */ /* 0x000fe40000011423 */
[----:B------:R-:W-:Y:S02]  /*0720*/  IADD3 R8, P0, PT, R35, R0, RZ ;  /* 0x0000000023087210 */ /* 0x000fe40007f1e0ff */
[----:B------:R-:W-:Y:S02]  /*0730*/  SHF.R.S32.HI R4, RZ, 0x1f, R33 ;  /* 0x0000001fff047819 */ /* 0x000fe40000011421 */
[----:B------:R-:W-:Y:S01]  /*0740*/  LEA.HI.X.SX32 R9, R0, R3, 0x1, P0 ;  /* 0x0000000300097211 */ /* 0x000fe200000f0eff */
[C---:B------:R-:W-:Y:S01]  /*0750*/  IMAD.SHL.U32 R3, R8.reuse, 0x8, RZ ;  /* 0x0000000808037824 */ /* 0x040fe200078e00ff */
[C---:B------:R-:W-:Y:S02]  /*0760*/  IADD3 R6, P1, PT, R8.reuse, R33, RZ ;  /* 0x0000002108067210 */ /* 0x040fe40007f3e0ff */
[----:B------:R-:W-:-:S02]  /*0770*/  SHF.L.U64.HI R36, R8, 0x3, R9 ;  /* 0x0000000308247819 */ /* 0x000fc40000010209 */
[----:B------:R-:W-:Y:S02]  /*0780*/  IADD3 R20, P0, PT, R26, R3, RZ ;  /* 0x000000031a147210 */ /* 0x000fe40007f1e0ff */
[----:B------:R-:W-:Y:S02]  /*0790*/  IADD3.X R7, PT, PT, R4, R9, RZ, P1, !PT ;  /* 0x0000000904077210 */ /* 0x000fe40000ffe4ff */
[----:B------:R-:W-:Y:S01]  /*07a0*/  LEA R10, P1, R6, R26, 0x3 ;  /* 0x0000001a060a7211 */ /* 0x000fe200078218ff */
[----:B------:R-:W-:Y:S01]  /*07b0*/  IMAD.X R21, R25, 0x1, R36, P0 ;  /* 0x0000000119157824 */ /* 0x000fe200000e0624 */
[----:B------:R-:W-:Y:S02]  /*07c0*/  IADD3 R5, P0, PT, R8, -R33, RZ ;  /* 0x8000002108057210 */ /* 0x000fe40007f1e0ff */
[----:B------:R-:W-:Y:S02]  /*07d0*/  LEA.HI.X R11, R6, R25, R7, 0x3, P1 ;  /* 0x00000019060b7211 */ /* 0x000fe400008f1c07 */
[----:B------:R-:W4:Y:S04]  /*07e0*/  LDG.E.64 R14, desc[UR36][R20.64+0x8] ;  /* 0x00000824140e7981 */ /* 0x000f28000c1e1b00 */
[----:B------:R-:W4:Y:S01]  /*07f0*/  LDG.E.64 R12, desc[UR36][R20.64+0x18] ;  /* 0x00001824140c7981 */ /* 0x000f22000c1e1b00 */
[----:B------:R-:W-:-:S03]  /*0800*/  IMAD.X R6, R9, 0x1, ~R4, P0 ;  /* 0x0000000109067824 */ /* 0x000fc600000e0e04 */
[----:B------:R-:W5:Y:S01]  /*0810*/  LDG.E.64 R8, desc[UR36][R10.64+0x30] ;  /* 0x000030240a087981 */ /* 0x000f62000c1e1b00 */
[----:B------:R-:W-:-:S04]  /*0820*/  LEA R4, P0, R5, R26, 0x3 ;  /* 0x0000001a05047211 */ /* 0x000fc800078018ff */
[----:B------:R-:W-:-:S05]  /*0830*/  LEA.HI.X R5, R5, R25, R6, 0x3, P0 ;  /* 0x0000001905057211 */ /* 0x000fca00000f1c06 */
[----:B------:R-:W2:Y:S01]  /*0840*/  LDG.E.64 R6, desc[UR36][R4.64+-0x10] ;  /* 0xfffff02404067981 */ /* 0x000ea2000c1e1b00 */
[----:B----4-:R-:W-:-:S03]  /*0850*/  DADD R12, R14, R12 ;  /* 0x000000000e0c7229 */ /* 0x010fc6000000000c */
[----:B------:R-:W4:Y:S05]  /*0860*/  LDG.E.64 R14, desc[UR36][R4.64+-0x8] ;  /* 0xfffff824040e7981 */ /* 0x000f2a000c1e1b00 */
[----:B-----5:R-:W-:Y:S01]  /*0870*/  DADD R12, R12, R8 ;  /* 0x000000000c0c7229 */ /* 0x020fe20000000008 */
[----:B------:R0:W4:Y:S07]  /*0880*/  LDG.E.64 R8, desc[UR36][R4.64+-0x18] ;  /* 0xffffe82404087981 */ /* 0x00012e000c1e1b00 */
[----:B--2---:R-:W-:Y:S01]  /*0890*/  DADD R12, R12, R6 ;  /* 0x000000000c0c7229 */ /* 0x004fe20000000006 */
[----:B------:R-:W2:Y:S04]  /*08a0*/  LDG.E.64 R6, desc[UR36][R10.64+0x28] ;  /* 0x000028240a067981 */ /* 0x000ea8000c1e1b00 */
[----:B------:R-:W5:Y:S01]  /*08b0*/  LDG.E.64 R10, desc[UR36][R10.64+0x38] ;  /* 0x000038240a0a7981 */ /* 0x000f62000c1e1b00 */
[----:B------:R-:W-:Y:S01]  /*08c0*/  IMAD.MOV R37, RZ, RZ, -R33 ;  /* 0x000000ffff257224 */ /* 0x000fe200078e0a21 */
[----:B------:R-:W-:Y:S01]  /*08d0*/  IADD3 R33, PT, PT, R35, R0, RZ ;  /* 0x0000000023217210 */ /* 0x000fe20007ffe0ff */
[----:B0-----:R-:W-:-:S02]  /*08e0*/  IMAD.MOV.U32 R4, RZ, RZ, R26 ;  /* 0x000000ffff047224 */ /* 0x001fc400078e001a */
[----:B------:R-:W-:Y:S02]  /*08f0*/  IMAD.MOV.U32 R5, RZ, RZ, R25 ;  /* 0x000000ffff057224 */ /* 0x000fe400078e0019 */
[----:B------:R-:W-:Y:S01]  /*0900*/  IMAD R37, R37, 0x2, R34 ;  /* 0x0000000225257824 */ /* 0x000fe200078e0222 */
[----:B------:R-:W-:Y:S01]  /*0910*/  USHF.L.U32 UR4, UR49, 0x1, URZ ;  /* 0x0000000131047899 */ /* 0x000fe200080006ff */
[----:B----4-:R-:W-:Y:S01]  /*0920*/  DADD R34, R8, R14 ;  /* 0x0000000008227229 */ /* 0x010fe2000000000e */
[----:B------:R-:W-:-:S04]  /*0930*/  IMAD.WIDE R8, R33, 0x8, R4 ;  /* 0x0000000821087825 */ /* 0x000fc800078e0204 */
[----:B------:R-:W-:Y:S02]  /*0940*/  VIADD R15, R37, 0xfffffff8 ;  /* 0xfffffff8250f7836 */ /* 0x000fe40000000000 */
[----:B------:R-:W4:Y:S02]  /*0950*/  LDG.E.64 R8, desc[UR36][R8.64] ;  /* 0x0000002408087981 */ /* 0x000f24000c1e1b00 */
[----:B------:R-:W-:Y:S02]  /*0960*/  IMAD.WIDE R14, R15, 0x8, R4 ;  /* 0x000000080f0e7825 */ /* 0x000fe400078e0204 */
[----:B------:R-:W4:Y:S04]  /*0970*/  LDG.E.64 R4, desc[UR36][R20.64+0x20] ;  /* 0x0000202414047981 */ /* 0x000f28000c1e1b00 */
[----:B------:R-:W3:Y:S01]  /*0980*/  LDG.E.64 R14, desc[UR36][R14.64] ;  /* 0x000000240e0e7981 */ /* 0x000ee2000c1e1b00 */
[----:B--2---:R-:W-:Y:S01]  /*0990*/  DADD R34, R34, R6 ;  /* 0x0000000022227229 */ /* 0x004fe20000000006 */
[----:B------:R-:W-:-:S04]  /*09a0*/  IMAD.U32 R7, RZ, RZ, UR4 ;  /* 0x00000004ff077e24 */ /* 0x000fc8000f8e00ff */
[----:B------:R-:W-:Y:S02]  /*09b0*/  IMAD.WIDE R6, R7, 0x8, R20 ;  /* 0x0000000807067825 */ /* 0x000fe400078e0214 */
[----:B------:R-:W2:Y:S04]  /*09c0*/  LDG.E.64 R20, desc[UR36][R20.64+0x10] ;  /* 0x0000102414147981 */ /* 0x000ea8000c1e1b00 */
[----:B------:R-:W2:Y:S01]  /*09d0*/  LDG.E.64 R6, desc[UR36][R6.64+0x10] ;  /* 0x0000102406067981 */ /* 0x000ea2000c1e1b00 */
[----:B-----5:R-:W-:Y:S01]  /*09e0*/  DADD R10, R34, R10 ;  /* 0x00000000220a7229 */ /* 0x020fe2000000000a */
[----:B------:R-:W-:-:S04]  /*09f0*/  IADD3 R34, P0, PT, R30, R3, RZ ;  /* 0x000000031e227210 */ /* 0x000fc80007f1e0ff */
[----:B------:R-:W-:-:S06]  /*0a00*/  IADD3.X R35, PT, PT, R29, R36, RZ, P0, !PT ;  /* 0x000000241d237210 */ /* 0x000fcc00007fe4ff */
[----:B------:R-:W5:Y:S01]  /*0a10*/  LDG.E.64 R34, desc[UR36][R34.64+0x10] ;  /* 0x0000102422227981 */ /* 0x000f62000c1e1b00 */
[----:B------:R-:W-:Y:S01]  /*0a20*/  DFMA R10, R10, 0.25, R12 ;  /* 0x3fd000000a0a782b */ /* 0x000fe2000000000c */
[----:B------:R-:W-:Y:S01]  /*0a30*/  BSSY.RECONVERGENT B0, `(.L_x_4) ;  /* 0x0000020000007945 */ /* 0x000fe20003800200 */
[----:B----4-:R-:W-:Y:S01]  /*0a40*/  DADD R8, R8, R4 ;  /* 0x0000000008087229 */ /* 0x010fe20000000004 */
[----:B------:R-:W0:Y:S01]  /*0a50*/  MUFU.RCP64H R5, UR39 ;  /* 0x0000002700057d08 */ /* 0x000e220008001800 */
[----:B------:R-:W-:-:S06]  /*0a60*/  IMAD.MOV.U32 R4, RZ, RZ, 0x1 ;  /* 0x00000001ff047424 */ /* 0x000fcc00078e00ff */
[----:B---3--:R-:W-:Y:S01]  /*0a70*/  DADD R14, R8, R14 ;  /* 0x00000000080e7229 */ /* 0x008fe2000000000e */
[----:B------:R-:W-:Y:S02]  /*0a80*/  IMAD.U32 R8, RZ, RZ, UR38 ;  /* 0x00000026ff087e24 */ /* 0x000fe4000f8e00ff */
[----:B------:R-:W-:-:S06]  /*0a90*/  IMAD.U32 R9, RZ, RZ, UR39 ;  /* 0x00000027ff097e24 */ /* 0x000fcc000f8e00ff */
[----:B0-----:R-:W-:Y:S02]  /*0aa0*/  DFMA R8, R4, -R8, 1 ;  /* 0x3ff000000408742b */ /* 0x001fe40000000808 */
[----:B--2---:R-:W-:-:S06]  /*0ab0*/  DADD R6, R14, -R6 ;  /* 0x000000000e067229 */ /* 0x004fcc0000000806 */
[----:B------:R-:W-:Y:S02]  /*0ac0*/  DFMA R8, R8, R8, R8 ;  /* 0x000000080808722b */ /* 0x000fe40000000008 */
[----:B------:R-:W-:Y:S01]  /*0ad0*/  DFMA R10, R6, 0.125, R10 ;  /* 0x3fc00000060a782b */ /* 0x000fe2000000000a */
[----:B------:R-:W-:Y:S01]  /*0ae0*/  IMAD.U32 R6, RZ, RZ, UR38 ;  /* 0x00000026ff067e24 */ /* 0x000fe2000f8e00ff */
[----:B------:R-:W-:-:S04]  /*0af0*/  MOV R7, UR39 ;  /* 0x0000002700077c02 */ /* 0x000fc80008000f00 */
[----:B------:R-:W-:Y:S02]  /*0b00*/  DFMA R4, R4, R8, R4 ;  /* 0x000000080404722b */ /* 0x000fe40000000004 */
[----:B------:R-:W-:Y:S02]  /*0b10*/  DMUL R8, R18, R18 ;  /* 0x0000001212087228 */ /* 0x000fe40000000000 */
[----:B------:R-:W-:-:S04]  /*0b20*/  DFMA R10, R20, -5.5, R10 ;  /* 0xc0160000140a782b */ /* 0x000fc8000000000a */
[----:B------:R-:W-:-:S04]  /*0b30*/  DFMA R6, R4, -R6, 1 ;  /* 0x3ff000000406742b */ /* 0x000fc80000000806 */
[----:B------:R-:W-:-:S04]  /*0b40*/  DMUL R8, R10, R8 ;  /* 0x000000080a087228 */ /* 0x000fc80000000000 */
[----:B------:R-:W-:-:S08]  /*0b50*/  DFMA R6, R4, R6, R4 ;  /* 0x000000060406722b */ /* 0x000fd00000000004 */
[----:B------:R-:W-:-:S08]  /*0b60*/  DMUL R10, R8, R6 ;  /* 0x00000006080a7228 */ /* 0x000fd00000000000 */
[----:B------:R-:W-:-:S08]  /*0b70*/  DFMA R4, R10, -UR38, R8 ;  /* 0x800000260a047c2b */ /* 0x000fd00008000008 */
[----:B------:R-:W-:Y:S01]  /*0b80*/  DFMA R6, R6, R4, R10 ;  /* 0x000000040606722b */ /* 0x000fe2000000000a */
[----:B------:R-:W-:-:S09]  /*0b90*/  FSETP.GEU.AND P1, PT, |R9|, 6.5827683646048100446e-37, PT ;  /* 0x036000000900780b */ /* 0x000fd20003f2e200 */
[----:B------:R-:W-:-:S05]  /*0ba0*/  FFMA R0, RZ, UR39, R7 ;  /* 0x00000027ff007c23 */ /* 0x000fca0008000007 */
[----:B------:R-:W-:Y:S01]  /*0bb0*/  FSETP.GT.AND P0, PT, |R0|, 1.469367938527859385e-39, PT ;  /* 0x001000000000780b */ /* 0x000fe20003f04200 */
[----:B------:R-:W-:-:S08]  /*0bc0*/  DADD R4, R20, R20 ;  /* 0x0000000014047229 */ /* 0x000fd00000000014 */
[----:B-----5:R-:W-:-:S04]  /*0bd0*/  DADD R4, R4, -R34 ;  /* 0x0000000004047229 */ /* 0x020fc80000000822 */
[----:B------:R-:W-:Y:S07]  /*0be0*/  @P0 BRA P1, `(.L_x_5) ;  /* 0x0000000000100947 */ /* 0x000fee0000800000 */
[----:B------:R-:W-:-:S07]  /*0bf0*/  MOV R0, 0xc10 ;  /* 0x00000c1000007802 */ /* 0x000fce0000000f00 */
[----:B------:R-:W-:Y:S05]  /*0c00*/  CALL.REL.NOINC `($__internal_0_$__cuda_sm20_div_rn_f64_full) ;  /* 0x0000000800b47944 */ /* 0x000fea0003c00000 */
[----:B------:R-:W-:Y:S02]  /*0c10*/  IMAD.MOV.U32 R6, RZ, RZ, R8 ;  /* 0x000000ffff067224 */ /* 0x000fe400078e0008 */
[----:B------:R-:W-:-:S07]  /*0c20*/  IMAD.MOV.U32 R7, RZ, RZ, R9 ;  /* 0x000000ffff077224 */ /* 0x000fce00078e0009 */
.L_x_5:
[----:B------:R-:W-:Y:S05]  /*0c30*/  BSYNC.RECONVERGENT B0 ;  /* 0x0000000000007941 */ /* 0x000fea0003800200 */
.L_x_4:
[----:B------:R-:W0:Y:S02]  /*0c40*/  LDC.64 R8, c[0x0][0x398] ;  /* 0x0000e600ff087b82 */ /* 0x000e240000000a00 */
[----:B0-----:R-:W-:-:S06]  /*0c50*/  IMAD.WIDE R10, R2, 0x8, R8 ;  /* 0x00000008020a7825 */ /* 0x001fcc00078e0208 */
[----:B------:R-:W2:Y:S01]  /*0c60*/  LDG.E.64 R10, desc[UR36][R10.64] ;  /* 0x000000240a0a7981 */ /* 0x000ea2000c1e1b00 */
[----:B------:R-:W2:Y:S01]  /*0c70*/  F2F.F64.F32 R8, R22 ;  /* 0x0000001600087310 */ /* 0x000ea20000201800 */
[----:B------:R-:W-:Y:S01]  /*0c80*/  DADD R4, R4, R6 ;  /* 0x0000000004047229 */ /* 0x000fe20000000006 */
[----:B------:R-:W-:-:S05]  /*0c90*/  IADD3 R6, P0, PT, R28, R3, RZ ;  /* 0x000000031c067210 */ /* 0x000fca0007f1e0ff */
[----:B------:R-:W-:Y:S01]  /*0ca0*/  IMAD.X R7, R27, 0x1, R36, P0 ;  /* 0x000000011b077824 */ /* 0x000fe200000e0624 */
[----:B------:R-:W-:Y:S01]  /*0cb0*/  ISETP.NE.AND P0, PT, R2, RZ, PT ;  /* 0x000000ff0200720c */ /* 0x000fe20003f05270 */
[----:B--2---:R-:W-:-:S07]  /*0cc0*/  DFMA R12, -R10, R8, R4 ;  /* 0x000000080a0c722b */ /* 0x004fce0000000104 */
[----:B------:R0:W-:Y:S05]  /*0cd0*/  STG.E.64 desc[UR36][R6.64+0x10], R12 ;  /* 0x0000100c06007986 */ /* 0x0001ea000c101b24 */
[----:B------:R-:W-:Y:S05]  /*0ce0*/  @!P0 BRA `(.L_x_3) ;  /* 0x00000000002c8947 */ /* 0x000fea0003800000 */
[----:B------:R-:W-:Y:S01]  /*0cf0*/  MOV R8, 0x0 ;  /* 0x0000000000087802 */ /* 0x000fe20000000f00 */
[----:B------:R1:W-:Y:S01]  /*0d00*/  STL.64 [R1], R12 ;  /* 0x0000000c01007387 */ /* 0x0003e20000100a00 */
[----:B------:R-:W2:Y:S01]  /*0d10*/  LDCU.64 UR4, c[0x4][0x8] ;  /* 0x01000100ff0477ac */ /* 0x000ea20008000a00 */
[----:B0-----:R-:W-:Y:S02]  /*0d20*/  IMAD.U32 R6, RZ, RZ, UR42 ;  /* 0x0000002aff067e24 */ /* 0x001fe4000f8e00ff */
[----:B------:R1:W-:Y:S01]  /*0d30*/  STL [R1+0x8], R2 ;  /* 0x0000080201007387 */ /* 0x0003e20000100800 */
[----:B------:R-:W0:Y:S01]  /*0d40*/  LDC.64 R8, c[0x4][R8] ;  /* 0x0100000008087b82 */ /* 0x000e220000000a00 */
[----:B------:R-:W-:Y:S02]  /*0d50*/  IMAD.U32 R7, RZ, RZ, UR43 ;  /* 0x0000002bff077e24 */ /* 0x000fe4000f8e00ff */
[----:B--2---:R-:W-:Y:S01]  /*0d60*/  IMAD.U32 R4, RZ, RZ, UR4 ;  /* 0x00000004ff047e24 */ /* 0x004fe2000f8e00ff */
[----:B-1----:R-:W-:-:S07]  /*0d70*/  MOV R5, UR5 ;  /* 0x0000000500057c02 */ /* 0x002fce0008000f00 */
[----:B------:R-:W-:-:S07]  /*0d80*/  LEPC R20, `(.L_x_3) ;  /* 0x000000001014794e */ /* 0x000fce0000000000 */
[----:B0-----:R-:W-:Y:S05]  /*0d90*/  CALL.ABS.NOINC R8 ;  /* 0x0000000008007343 */ /* 0x001fea0003c00000 */
.L_x_3:
[----:B--23--:R-:W-:Y:S05]  /*0da0*/  BSYNC.RECONVERGENT B6 ;  /* 0x0000000000067941 */ /* 0x00cfea0003800200 */
.L_x_2:
[----:B------:R-:W-:-:S05]  /*0db0*/  VIADD R2, R2, UR46 ;  /* 0x0000002e02027c36 */ /* 0x000fca0008000000 */
[----:B------:R-:W-:-:S13]  /*0dc0*/  ISETP.GE.AND P0, PT, R2, UR48, PT ;  /* 0x0000003002007c0c */ /* 0x000fda000bf06270 */
[----:B------:R-:W-:Y:S05]  /*0dd0*/  @!P0 BRA `(.L_x_6) ;  /* 0xfffffff400c48947 */ /* 0x000fea000383ffff */
.L_x_1:
[----:B--23--:R-:W-:Y:S05]  /*0de0*/  BSYNC.RECONVERGENT B7 ;  /* 0x0000000000077941 */ /* 0x00cfea0003800200 */
.L_x_0:
[----:B------:R-:W-:-:S04]  /*0df0*/  UISETP.NE.U32.AND UP0, UPT, UR40, URZ, UPT ;  /* 0x000000ff2800728c */ /* 0x000fc8000bf05070 */
[----:B------:R-:W-:-:S09]  /*0e00*/  UISETP.NE.AND.EX UP0, UPT, UR41, URZ, UPT, UP0 ;  /* 0x000000ff2900728c */ /* 0x000fd2000bf05300 */
[----:B------:R-:W-:Y:S05]  /*0e10*/  BRA.U !UP0, `(.L_x_7) ;  /* 0x0000000508607547 */ /* 0x000fea000b800000 */
[----:B------:R-:W-:Y:S01]  /*0e20*/  UMOV UR4, 0xffffffff ;  /* 0xffffffff00047882 */ /* 0x000fe20000000000 */
[----:B------:R-:W-:Y:S02]  /*0e30*/  ISETP.NE.AND P0, PT, R32, RZ, PT ;  /* 0x000000ff2000720c */ /* 0x000fe40003f05270 */
[----:B------:R-:W-:Y:S11]  /*0e40*/  BRA.DIV UR4, `(.L_x_8) ;  /* 0x0000000604587947 */ /* 0x000ff6000b800000 */
[----:B------:R-:W-:Y:S06]  /*0e50*/  BAR.SYNC.DEFER_BLOCKING 0x0 ;  /* 0x0000000000007b1d */ /* 0x000fec0000010000 */
.L_x_20:
[----:B------:R-:W-:Y:S04]  /*0e60*/  BSSY B0, `(.L_x_9) ;  /* 0x0000020000007945 */ /* 0x000fe80003800000 */
[----:B------:R-:W-:Y:S05]  /*0e70*/  @P0 BRA `(.L_x_10) ;  /* 0x0000000000780947 */ /* 0x000fea0003800000 */
[----:B------:R-:W1:Y:S01]  /*0e80*/  S2R R3, SR_LANEID ;  /* 0x0000000000037919 */ /* 0x000e620000000000 */
[----:B------:R-:W-:Y:S01]  /*0e90*/  VOTEU.ANY UR4, UPT, PT ;  /* 0x0000000000047886 */ /* 0x000fe200038e0100 */
[----:B------:R-:W-:Y:S01]  /*0ea0*/  IMAD.U32 R2, RZ, RZ, UR40 ;  /* 0x00000028ff027e24 */ /* 0x000fe2000f8e00ff */
[----:B------:R-:W-:Y:S08]  /*0eb0*/  FLO.U32 R4, UR4 ;  /* 0x0000000400047d00 */ /* 0x000ff000080e0000 */
[----:B------:R-:W2:Y:S02]  /*0ec0*/  POPC R0, UR4 ;  /* 0x0000000400007d09 */ /* 0x000ea40008000000 */
[----:B--2---:R-:W-:Y:S01]  /*0ed0*/  IMAD R5, R0, UR45, RZ ;  /* 0x0000002d00057c24 */ /* 0x004fe2000f8e02ff */
[----:B-1----:R-:W-:-:S02]  /*0ee0*/  ISETP.EQ.U32.AND P1, PT, R4, R3, PT ;  /* 0x000000030400720c */ /* 0x002fc40003f22070 */
[----:B------:R-:W-:-:S11]  /*0ef0*/  MOV R3, UR41 ;  /* 0x0000002900037c02 */ /* 0x000fd60008000f00 */
[----:B------:R-:W-:Y:S01]  /*0f00*/  @!PT LDS RZ, [RZ] ;  /* 0x00000000fffff984 */ /* 0x000fe20000000800 */
[----:B------:R-:W-:Y:S01]  /*0f10*/  @!PT LDS RZ, [RZ] ;  /* 0x00000000fffff984 */ /* 0x000fe20000000800 */
[----:B------:R-:W-:Y:S01]  /*0f20*/  @!PT LDS RZ, [RZ] ;  /* 0x00000000fffff984 */ /* 0x000fe20000000800 */
[----:B------:R-:W-:Y:S01]  /*0f30*/  @!PT LDS RZ, [RZ] ;  /* 0x00000000fffff984 */ /* 0x000fe20000000800 */
[----:B------:R-:W-:-:S00]  /*0f40*/  @P1 MEMBAR.ALL.CTA ;  /* 0x0000000000001992 */ /* 0x000fc00000008000 */
[----:B------:R-:W-:Y:S06]  /*0f50*/  @P1 MEMBAR.ALL.GPU ;  /* 0x0000000000001992 */ /* 0x000fec000000a000 */
[----:B------:R-:W-:-:S00]  /*0f60*/  @P1 ERRBAR ;  /* 0x00000000000019ab */ /* 0x000fc00000000000 */
[----:B------:R-:W-:Y:S06]  /*0f70*/  @P1 CGAERRBAR ;  /* 0x00000000000015ab */ /* 0x000fec0000000000 */
[----:B------:R-:W2:Y:S01]  /*0f80*/  @P1 ATOM.E.ADD.STRONG.GPU PT, R3, desc[UR36][R2.64+0x4], R5 ;  /* 0x800004050203198a */ /* 0x000ea200081ef124 */
[----:B0-----:R-:W0:Y:S02]  /*0f90*/  S2R R6, SR_LTMASK ;  /* 0x0000000000067919 */ /* 0x001e240000003900 */
[----:B0-----:R-:W-:-:S04]  /*0fa0*/  LOP3.LUT R6, R6, UR4, RZ, 0xc0, !PT ;  /* 0x0000000406067c12 */ /* 0x001fc8000f8ec0ff */
[----:B------:R-:W0:Y:S01]  /*0fb0*/  POPC R7, R6 ;  /* 0x0000000600077309 */ /* 0x000e220000000000 */
[----:B--2---:R-:W0:Y:S02]  /*0fc0*/  SHFL.IDX PT, R0, R3, R4, 0x1f ;  /* 0x00001f0403007589 */ /* 0x004e2400000e0000 */
[----:B0-----:R-:W-:-:S07]  /*0fd0*/  IMAD R0, R7, UR45, R0 ;  /* 0x0000002d07007c24 */ /* 0x001fce000f8e0200 */
.L_x_11:
[----:B------:R-:W-:Y:S02]  /*0fe0*/  IMAD.U32 R3, RZ, RZ, UR41 ;  /* 0x00000029ff037e24 */ /* 0x000fe4000f8e00ff */
[----:B------:R-:W-:-:S05]  /*0ff0*/  IMAD.U32 R2, RZ, RZ, UR40 ;  /* 0x00000028ff027e24 */ /* 0x000fca000f8e00ff */
[----:B------:R-:W2:Y:S04]  /*1000*/  LD.E.STRONG.GPU R3, desc[UR36][R2.64+0x4] ;  /* 0x0000042402037980 */ /* 0x000ea8000c10f900 */
[----:B--2---:R-:W-:Y:S01]  /*1010*/  CCTL.IVALL ;  /* 0x00000000ff00798f */ /* 0x004fe20002000000 */
[----:B------:R-:W-:Y:S05]  /*1020*/  YIELD ;  /* 0x0000000000007946 */ /* 0x000fea0003800000 */
[----:B------:R-:W-:-:S04]  /*1030*/  LOP3.LUT R4, R3, R0, RZ, 0x3c, !PT ;  /* 0x0000000003047212 */ /* 0x000fc800078e3cff */
[----:B------:R-:W-:-:S13]  /*1040*/  ISETP.GT.AND P1, PT, R4, -0x1, PT ;  /* 0xffffffff0400780c */ /* 0x000fda0003f24270 */
[----:B------:R-:W-:Y:S05]  /*1050*/  @P1 BRA `(.L_x_11) ;  /* 0xfffffffc00e01947 */ /* 0x000fea000383ffff */
.L_x_10:
[----:B------:R-:W-:Y:S05]  /*1060*/  BSYNC B0 ;  /* 0x0000000000007941 */ /* 0x000fea0003800000 */
.L_x_9:
[----:B------:R-:W-:-:S03]  /*1070*/  UMOV UR4, 0xffffffff ;  /* 0xffffffff00047882 */ /* 0x000fc60000000000 */
[----:B------:R-:W-:Y:S05]  /*1080*/  BRA.DIV UR4, `(.L_x_12) ;  /* 0x0000000204f87947 */ /* 0x000fea000b800000 */
[----:B------:R-:W1:Y:S01]  /*1090*/  LDCU.64 UR4, c[0x0][0x3b8] ;  /* 0x00007700ff0477ac */ /* 0x000e620008000a00 */
[----:B------:R-:W-:Y:S01]  /*10a0*/  DADD R16, R18, R16 ;  /* 0x0000000012107229 */ /* 0x000fe20000000010 */
[----:B------:R-:W-:Y:S07]  /*10b0*/  BAR.SYNC.DEFER_BLOCKING 0x0 ;  /* 0x0000000000007b1d */ /* 0x000fee0000010000 */
[----:B-1----:R-:W-:-:S14]  /*10c0*/  DSETP.GT.AND P1, PT, R16, UR4, PT ;  /* 0x0000000410007e2a */ /* 0x002fdc000bf24000 */
[----:B------:R-:W-:Y:S05]  /*10d0*/  @P1 EXIT ;  /* 0x000000000000194d */ /* 0x000fea0003800000 */
[----:B------:R-:W-:Y:S06]  /*10e0*/  BAR.SYNC.DEFER_BLOCKING 0x0 ;  /* 0x0000000000007b1d */ /* 0x000fec0000010000 */
.L_x_25:
        /* <DEDUP_REMOVED lines=8> */
[----:B-1----:R-:W-:Y:S01]  /*1170*/  ISETP.EQ.U32.AND P0, PT, R4, R3, PT ;  /* 0x000000030400720c */ /* 0x002fe20003f02070 */
[----:B------:R-:W-:-:S12]  /*1180*/  IMAD.U32 R3, RZ, RZ, UR41 ;  /* 0x00000029ff037e24 */ /* 0x000fd8000f8e00ff */
        /* <DEDUP_REMOVED lines=14> */
.L_x_15:
[----:B------:R-:W-:Y:S01]  /*1270*/  IMAD.U32 R3, RZ, RZ, UR41 ;  /* 0x00000029ff037e24 */ /* 0x000fe2000f8e00ff */
[----:B------:R-:W-:-:S05]  /*1280*/  MOV R2, UR40 ;  /* 0x0000002800027c02 */ /* 0x000fca0008000f00 */
[----:B------:R-:W2:Y:S04]  /*1290*/  LD.E.STRONG.GPU R3, desc[UR36][R2.64+0x4] ;  /* 0x0000042402037980 */ /* 0x000ea8000c10f900 */
[----:B--2---:R-:W-:Y:S01]  /*12a0*/  CCTL.IVALL ;  /* 0x00000000ff00798f */ /* 0x004fe20002000000 */
[----:B------:R-:W-:Y:S05]  /*12b0*/  YIELD ;  /* 0x0000000000007946 */ /* 0x000fea0003800000 */
[----:B------:R-:W-:-:S04]  /*12c0*/  LOP3.LUT R4, R3, R0, RZ, 0x3c, !PT ;  /* 0x0000000003047212 */ /* 0x000fc800078e3cff */
[----:B------:R-:W-:-:S13]  /*12d0*/  ISETP.GT.AND P0, PT, R4, -0x1, PT ;  /* 0xffffffff0400780c */ /* 0x000fda0003f04270 */
[----:B------:R-:W-:Y:S05]  /*12e0*/  @P0 BRA `(.L_x_15) ;  /* 0xfffffffc00e00947 */ /* 0x000fea000383ffff */
.L_x_14:
[----:B------:R-:W-:Y:S05]  /*12f0*/  BSYNC B0 ;  /* 0x0000000000007941 */ /* 0x000fea0003800000 */
.L_x_13:
[----:B------:R-:W-:-:S03]  /*1300*/  UMOV UR4, 0xffffffff ;  /* 0xffffffff00047882 */ /* 0x000fc60000000000 */
[----:B------:R-:W-:Y:S05]  /*1310*/  BRA.DIV UR4, `(.L_x_16) ;  /* 0x0000000204c07947 */ /* 0x000fea000b800000 */
[----:B------:R-:W-:Y:S06]  /*1320*/  BAR.SYNC.DEFER_BLOCKING 0x0 ;  /* 0x0000000000007b1d */ /* 0x000fec0000010000 */
.L_x_28:
[----:B------:R-:W-:Y:S02]  /*1330*/  IMAD.MOV.U32 R30, RZ, RZ, R26 ;  /* 0x000000ffff1e7224 */ /* 0x000fe400078e001a */
[----:B------:R-:W-:Y:S01]  /*1340*/  IMAD.MOV.U32 R29, RZ, RZ, R25 ;  /* 0x000000ffff1d7224 */ /* 0x000fe200078e0019 */
[----:B------:R-:W-:Y:S01]  /*1350*/  MOV R25, R27 ;  /* 0x0000001b00197202 */ /* 0x000fe20000000f00 */
[----:B------:R-:W-:Y:S02]  /*1360*/  IMAD.MOV.U32 R26, RZ, RZ, R28 ;  /* 0x000000ffff1a7224 */ /* 0x000fe400078e001c */
[----:B------:R-:W-:Y:S02]  /*1370*/  IMAD.MOV.U32 R28, RZ, RZ, R24 ;  /* 0x000000ffff1c7224 */ /* 0x000fe400078e0018 */
[----:B------:R-:W-:Y:S01]  /*1380*/  IMAD.MOV.U32 R27, RZ, RZ, R23 ;  /* 0x000000ffff1b7224 */ /* 0x000fe200078e0017 */
[----:B------:R-:W-:Y:S06]  /*1390*/  BRA `(.L_x_17) ;  /* 0xfffffff000207947 */ /* 0x000fec000383ffff */
.L_x_7:
[----:B------:R-:W-:Y:S05]  /*13a0*/  BPT.TRAP 0x1 ;  /* 0x000000040000795c */ /* 0x000fea0000300000 */
.L_x_8:
[----:B------:R-:W-:Y:S01]  /*13b0*/  BSSY B0, `(.L_x_18) ;  /* 0x000000a000007945 */ /* 0x000fe20003800000 */
[----:B------:R-:W-:Y:S01]  /*13c0*/  IMAD.MOV.U32 R14, RZ, RZ, 0x0 ;  /* 0x00000000ff0e7424 */ /* 0x000fe200078e00ff */
[----:B------:R-:W-:Y:S01]  /*13d0*/  MOV R15, 0xffffffff ;  /* 0xffffffff000f7802 */ /* 0x000fe20000000f00 */
[----:B0-----:R-:W-:-:S07]  /*13e0*/  IMAD.MOV.U32 R13, RZ, RZ, 0x0 ;  /* 0x00000000ff0d7424 */ /* 0x001fce00078e00ff */
[----:B------:R-:W-:Y:S05]  /*13f0*/  WARPSYNC.COLLECTIVE.ALL `(.L_x_19) ;  /* 0x0000000000147948 */ /* 0x000fea0003c00000 */
[----:B------:R-:W-:-:S04]  /*1400*/  SHF.L.U32 R13, R13, 0x10, RZ ;  /* 0x000000100d0d7819 */ /* 0x000fc800000006ff */
[----:B------:R-:W-:-:S05]  /*1410*/  LOP3.LUT R13, R13, 0xf, R14, 0xf8, !PT ;  /* 0x0000000f0d0d7812 */ /* 0x000fca00078ef80e */
[----:B------:R0:W-:Y:S02]  /*1420*/  BAR.SYNC.DEFER_BLOCKING R13, R13 ;  /* 0x0000000d0000731d */ /* 0x0001e40000010000 */
[----:B0-----:R-:W-:-:S04]  /*1430*/  SHF.R.U32 R13, R13, 0x10, RZ ;  /* 0x000000100d0d7819 */ /* 0x001fc800000016ff */
[----:B------:R-:W-:Y:S05]  /*1440*/  ENDCOLLECTIVE ;  /* 0x000000000000791b */ /* 0x000fea0003800000 */
.L_x_19:
[----:B------:R-:W-:Y:S05]  /*1450*/  BSYNC B0 ;  /* 0x0000000000007941 */ /* 0x000fea0003800000 */
.L_x_18:
[----:B------:R-:W-:Y:S05]  /*1460*/  BRA `(.L_x_20) ;  /* 0xfffffff8007c7947 */ /* 0x000fea000383ffff */
.L_x_12:
[----:B------:R-:W-:Y:S01]  /*1470*/  BSSY B0, `(.L_x_21) ;  /* 0x000000a000007945 */ /* 0x000fe20003800000 */
[----:B------:R-:W-:Y:S02]  /*1480*/  IMAD.MOV.U32 R14, RZ, RZ, 0x0 ;  /* 0x00000000ff0e7424 */ /* 0x000fe400078e00ff */
[----:B0-----:R-:W-:Y:S02]  /*1490*/  IMAD.MOV.U32 R13, RZ, RZ, 0x0 ;  /* 0x00000000ff0d7424 */ /* 0x001fe400078e00ff */
[----:B------:R-:W-:-:S07]  /*14a0*/  IMAD.MOV.U32 R15, RZ, RZ, -0x1 ;  /* 0xffffffffff0f7424 */ /* 0x000fce00078e00ff */
[----:B------:R-:W-:Y:S05]  /*14b0*/  WARPSYNC.COLLECTIVE.ALL `(.L_x_22) ;  /* 0x0000000000147948 */ /* 0x000fea0003c00000 */
[----:B------:R-:W-:-:S04]  /*14c0*/  SHF.L.U32 R13, R13, 0x10, RZ ;  /* 0x000000100d0d7819 */ /* 0x000fc800000006ff */
[----:B------:R-:W-:-:S05]  /*14d0*/  LOP3.LUT R13, R13, 0xf, R14, 0xf8, !PT ;  /* 0x0000000f0d0d7812 */ /* 0x000fca00078ef80e */
[----:B------:R0:W-:Y:S02]  /*14e0*/  BAR.SYNC.DEFER_BLOCKING R13, R13 ;  /* 0x0000000d0000731d */ /* 0x0001e40000010000 */
[----:B0-----:R-:W-:-:S04]  /*14f0*/  SHF.R.U32 R13, R13, 0x10, RZ ;  /* 0x000000100d0d7819 */ /* 0x001fc800000016ff */
[----:B------:R-:W-:Y:S05]  /*1500*/  ENDCOLLECTIVE ;  /* 0x000000000000791b */ /* 0x000fea0003800000 */
.L_x_22:
[----:B------:R-:W-:Y:S05]  /*1510*/  BSYNC B0 ;  /* 0x0000000000007941 */ /* 0x000fea0003800000 */
.L_x_21:
[----:B------:R-:W0:Y:S01]  /*1520*/  LDCU.64 UR4, c[0x0][0x3b8] ;  /* 0x00007700ff0477ac */ /* 0x000e220008000a00 */
[----:B------:R-:W-:-:S08]  /*1530*/  DADD R16, R18, R16 ;  /* 0x0000000012107229 */ /* 0x000fd00000000010 */
[----:B0-----:R-:W-:-:S14]  /*1540*/  DSETP.GT.AND P1, PT, R16, UR4, PT ;  /* 0x0000000410007e2a */ /* 0x001fdc000bf24000 */
[----:B------:R-:W-:Y:S05]  /*1550*/  @P1 EXIT ;  /* 0x000000000000194d */ /* 0x000fea0003800000 */
[----:B------:R-:W-:Y:S01]  /*1560*/  BSSY B0, `(.L_x_23) ;  /* 0x000000a000007945 */ /* 0x000fe20003800000 */
[----:B------:R-:W-:Y:S01]  /*1570*/  MOV R14, 0x0 ;  /* 0x00000000000e7802 */ /* 0x000fe20000000f00 */
[----:B------:R-:W-:Y:S02]  /*1580*/  IMAD.MOV.U32 R13, RZ, RZ, 0x0 ;  /* 0x00000000ff0d7424 */ /* 0x000fe400078e00ff */
[----:B------:R-:W-:-:S07]  /*1590*/  IMAD.MOV.U32 R15, RZ, RZ, -0x1 ;  /* 0xffffffffff0f7424 */ /* 0x000fce00078e00ff */
[----:B------:R-:W-:Y:S05]  /*15a0*/  WARPSYNC.COLLECTIVE.ALL `(.L_x_24) ;  /* 0x0000000000147948 */ /* 0x000fea0003c00000 */
[----:B------:R-:W-:-:S04]  /*15b0*/  SHF.L.U32 R13, R13, 0x10, RZ ;  /* 0x000000100d0d7819 */ /* 0x000fc800000006ff */
[----:B------:R-:W-:-:S05]  /*15c0*/  LOP3.LUT R13, R13, 0xf, R14, 0xf8, !PT ;  /* 0x0000000f0d0d7812 */ /* 0x000fca00078ef80e */
[----:B------:R0:W-:Y:S02]  /*15d0*/  BAR.SYNC.DEFER_BLOCKING R13, R13 ;  /* 0x0000000d0000731d */ /* 0x0001e40000010000 */
[----:B0-----:R-:W-:-:S04]  /*15e0*/  SHF.R.U32 R13, R13, 0x10, RZ ;  /* 0x000000100d0d7819 */ /* 0x001fc800000016ff */
[----:B------:R-:W-:Y:S05]  /*15f0*/  ENDCOLLECTIVE ;  /* 0x000000000000791b */ /* 0x000fea0003800000 */
.L_x_24:
[----:B------:R-:W-:Y:S05]  /*1600*/  BSYNC B0 ;  /* 0x0000000000007941 */ /* 0x000fea0003800000 */
.L_x_23:
[----:B------:R-:W-:Y:S05]  /*1610*/  BRA `(.L_x_25) ;  /* 0xfffffff800b47947 */ /* 0x000fea000383ffff */
.L_x_16:
[----:B------:R-:W-:Y:S01]  /*1620*/  BSSY B0, `(.L_x_26) ;  /* 0x000000a000007945 */ /* 0x000fe20003800000 */
[----:B------:R-:W-:Y:S01]  /*1630*/  IMAD.MOV.U32 R14, RZ, RZ, 0x0 ;  /* 0x00000000ff0e7424 */ /* 0x000fe200078e00ff */
[----:B0-----:R-:W-:Y:S01]  /*1640*/  MOV R13, 0x0 ;  /* 0x00000000000d7802 */ /* 0x001fe20000000f00 */
[----:B------:R-:W-:-:S07]  /*1650*/  IMAD.MOV.U32 R15, RZ, RZ, -0x1 ;  /* 0xffffffffff0f7424 */ /* 0x000fce00078e00ff */
[----:B------:R-:W-:Y:S05]  /*1660*/  WARPSYNC.COLLECTIVE.ALL `(.L_x_27) ;  /* 0x0000000000147948 */ /* 0x000fea0003c00000 */
[----:B------:R-:W-:-:S04]  /*1670*/  SHF.L.U32 R13, R13, 0x10, RZ ;  /* 0x000000100d0d7819 */ /* 0x000fc800000006ff */
[----:B------:R-:W-:-:S05]  /*1680*/  LOP3.LUT R13, R13, 0xf, R14, 0xf8, !PT ;  /* 0x0000000f0d0d7812 */ /* 0x000fca00078ef80e */
[----:B------:R0:W-:Y:S02]  /*1690*/  BAR.SYNC.DEFER_BLOCKING R13, R13 ;  /* 0x0000000d0000731d */ /* 0x0001e40000010000 */
[----:B0-----:R-:W-:-:S04]  /*16a0*/  SHF.R.U32 R13, R13, 0x10, RZ ;  /* 0x000000100d0d7819 */ /* 0x001fc800000016ff */
[----:B------:R-:W-:Y:S05]  /*16b0*/  ENDCOLLECTIVE ;  /* 0x000000000000791b */ /* 0x000fea0003800000 */
.L_x_27:
[----:B------:R-:W-:Y:S05]  /*16c0*/  BSYNC B0 ;  /* 0x0000000000007941 */ /* 0x000fea0003800000 */
.L_x_26:
[----:B------:R-:W-:Y:S05]  /*16d0*/  BRA `(.L_x_28) ;  /* 0xfffffffc00147947 */ /* 0x000fea000383ffff */
        .weak           $__internal_0_$__cuda_sm20_div_rn_f64_full
        .type           $__internal_0_$__cuda_sm20_div_rn_f64_full,@function
        .size           $__internal_0_$__cuda_sm20_div_rn_f64_full,(.L_x_35 - $__internal_0_$__cuda_sm20_div_rn_f64_full)
$__internal_0_$__cuda_sm20_div_rn_f64_full:
[----:B------:R-:W-:Y:S01]  /*16e0*/  IMAD.U32 R10, RZ, RZ, UR39 ;  /* 0x00000027ff0a7e24 */ /* 0x000fe2000f8e00ff */
[----:B------:R-:W-:Y:S01]  /*16f0*/  MOV R7, R9 ;  /* 0x0000000900077202 */ /* 0x000fe20000000f00 */
[----:B------:R-:W-:Y:S01]  /*1700*/  ULOP3.LUT UR4, UR39, 0x800fffff, URZ, 0xc0, !UPT ;  /* 0x800fffff27047892 */ /* 0x000fe2000f8ec0ff */
[----:B------:R-:W-:Y:S01]  /*1710*/  IMAD.MOV.U32 R6, RZ, RZ, R8 ;  /* 0x000000ffff067224 */ /* 0x000fe200078e0008 */
[----:B------:R-:W-:Y:S01]  /*1720*/  MOV R35, UR39 ;  /* 0x0000002700237c02 */ /* 0x000fe20008000f00 */
[----:B------:R-:W-:Y:S01]  /*1730*/  IMAD.U32 R8, RZ, RZ, UR38 ;  /* 0x00000026ff087e24 */ /* 0x000fe2000f8e00ff */
[C---:B------:R-:W-:Y:S01]  /*1740*/  FSETP.GEU.AND P2, PT, |R7|.reuse, 1.469367938527859385e-39, PT ;  /* 0x001000000700780b */ /* 0x040fe20003f4e200 */
[----:B------:R-:W-:Y:S01]  /*1750*/  ULOP3.LUT UR5, UR4, 0x3ff00000, URZ, 0xfc, !UPT ;  /* 0x3ff0000004057892 */ /* 0x000fe2000f8efcff */
[----:B------:R-:W-:Y:S01]  /*1760*/  FSETP.GEU.AND P0, PT, |R10|, 1.469367938527859385e-39, PT ;  /* 0x001000000a00780b */ /* 0x000fe20003f0e200 */
[----:B------:R-:W-:Y:S01]  /*1770*/  IMAD.U32 R34, RZ, RZ, UR38 ;  /* 0x00000026ff227e24 */ /* 0x000fe2000f8e00ff */
[----:B------:R-:W-:Y:S01]  /*1780*/  UMOV UR4, UR38 ;  /* 0x0000002600047c82 */ /* 0x000fe20008000000 */
[----:B------:R-:W-:Y:S01]  /*1790*/  IMAD.MOV.U32 R34, RZ, RZ, R8 ;  /* 0x000000ffff227224 */ /* 0x000fe200078e0008 */
[----:B------:R-:W-:Y:S01]  /*17a0*/  LOP3.LUT R33, R7, 0x7ff00000, RZ, 0xc0, !PT ;  /* 0x7ff0000007217812 */ /* 0x000fe200078ec0ff */
[----:B------:R-:W-:Y:S01]  /*17b0*/  IMAD.U32 R20, RZ, RZ, UR4 ;  /* 0x00000004ff147e24 */ /* 0x000fe2000f8e00ff */
[----:B------:R-:W-:Y:S01]  /*17c0*/  ULOP3.LUT UR4, UR39, 0x7ff00000, URZ, 0xc0, !UPT ;  /* 0x7ff0000027047892 */ /* 0x000fe2000f8ec0ff */
[----:B------:R-:W-:Y:S01]  /*17d0*/  IMAD.U32 R21, RZ, RZ, UR5 ;  /* 0x00000005ff157e24 */ /* 0x000fe2000f8e00ff */
[----:B------:R-:W-:Y:S01]  /*17e0*/  MOV R37, 0x1ca00000 ;  /* 0x1ca0000000257802 */ /* 0x000fe20000000f00 */
[----:B------:R-:W-:Y:S01]  /*17f0*/  IMAD.U32 R9, RZ, RZ, UR39 ;  /* 0x00000027ff097e24 */ /* 0x000fe2000f8e00ff */
[----:B------:R-:W-:Y:S01]  /*1800*/  BSSY.RECONVERGENT B1, `(.L_x_29) ;  /* 0x0000050000017945 */ /* 0x000fe20003800200 */
[----:B------:R-:W-:Y:S01]  /*1810*/  @!P2 LOP3.LUT R8, R35, 0x7ff00000, RZ, 0xc0, !PT ;  /* 0x7ff000002308a812 */ /* 0x000fe200078ec0ff */
[----:B------:R-:W-:Y:S01]  /*1820*/  IMAD.MOV.U32 R14, RZ, RZ, R6 ;  /* 0x000000ffff0e7224 */ /* 0x000fe200078e0006 */
[----:B------:R-:W-:Y:S01]  /*1830*/  @!P0 DMUL R20, R34, 8.98846567431157953865e+307 ;  /* 0x7fe0000022148828 */ /* 0x000fe20000000000 */
[C---:B------:R-:W-:Y:S01]  /*1840*/  ISETP.GE.U32.AND P1, PT, R33.reuse, UR4, PT ;  /* 0x0000000421007c0c */ /* 0x040fe2000bf26070 */
[----:B------:R-:W-:Y:S01]  /*1850*/  IMAD.MOV.U32 R10, RZ, RZ, 0x1 ;  /* 0x00000001ff0a7424 */ /* 0x000fe200078e00ff */
[----:B------:R-:W-:Y:S01]  /*1860*/  @!P2 ISETP.GE.U32.AND P3, PT, R33, R8, PT ;  /* 0x000000082100a20c */ /* 0x000fe20003f66070 */
[----:B------:R-:W-:Y:S01]  /*1870*/  @!P2 IMAD.MOV.U32 R8, RZ, RZ, RZ ;  /* 0x000000ffff08a224 */ /* 0x000fe200078e00ff */
[C---:B------:R-:W-:Y:S01]  /*1880*/  SEL R15, R37.reuse, 0x63400000, !P1 ;  /* 0x63400000250f7807 */ /* 0x040fe20004800000 */
[----:B------:R-:W0:Y:S01]  /*1890*/  MUFU.RCP64H R11, R21 ;  /* 0x00000015000b7308 */ /* 0x000e220000001800 */
[----:B------:R-:W-:-:S02]  /*18a0*/  @!P2 SEL R9, R37, 0x63400000, !P3 ;  /* 0x634000002509a807 */ /* 0x000fc40005800000 */
[--C-:B------:R-:W-:Y:S02]  /*18b0*/  LOP3.LUT R15, R15, 0x800fffff, R7.reuse, 0xf8, !PT ;  /* 0x800fffff0f0f7812 */ /* 0x100fe400078ef807 */
[----:B------:R-:W-:-:S04]  /*18c0*/  @!P2 LOP3.LUT R9, R9, 0x80000000, R7, 0xf8, !PT ;  /* 0x800000000909a812 */ /* 0x000fc800078ef807 */
[----:B------:R-:W-:-:S06]  /*18d0*/  @!P2 LOP3.LUT R9, R9, 0x100000, RZ, 0xfc, !PT ;  /* 0x001000000909a812 */ /* 0x000fcc00078efcff */
[----:B------:R-:W-:Y:S02]  /*18e0*/  @!P2 DFMA R14, R14, 2, -R8 ;  /* 0x400000000e0ea82b */ /* 0x000fe40000000808 */
[----:B0-----:R-:W-:-:S08]  /*18f0*/  DFMA R8, R10, -R20, 1 ;  /* 0x3ff000000a08742b */ /* 0x001fd00000000814 */
[----:B------:R-:W-:-:S08]  /*1900*/  DFMA R8, R8, R8, R8 ;  /* 0x000000080808722b */ /* 0x000fd00000000008 */
[----:B------:R-:W-:-:S08]  /*1910*/  DFMA R8, R10, R8, R10 ;  /* 0x000000080a08722b */ /* 0x000fd0000000000a */
[----:B------:R-:W-:-:S08]  /*1920*/  DFMA R12, R8, -R20, 1 ;  /* 0x3ff00000080c742b */ /* 0x000fd00000000814 */
[----:B------:R-:W-:-:S08]  /*1930*/  DFMA R12, R8, R12, R8 ;  /* 0x0000000c080c722b */ /* 0x000fd00000000008 */
[----:B------:R-:W-:-:S08]  /*1940*/  DMUL R8, R12, R14 ;  /* 0x0000000e0c087228 */ /* 0x000fd00000000000 */
[----:B------:R-:W-:-:S08]  /*1950*/  DFMA R10, R8, -R20, R14 ;  /* 0x80000014080a722b */ /* 0x000fd0000000000e */
[----:B------:R-:W-:Y:S01]  /*1960*/  DFMA R10, R12, R10, R8 ;  /* 0x0000000a0c0a722b */ /* 0x000fe20000000008 */
[----:B------:R-:W-:Y:S01]  /*1970*/  MOV R12, R33 ;  /* 0x00000021000c7202 */ /* 0x000fe20000000f00 */
[----:B------:R-:W-:Y:S01]  /*1980*/  IMAD.U32 R13, RZ, RZ, UR4 ;  /* 0x00000004ff0d7e24 */ /* 0x000fe2000f8e00ff */
[----:B------:R-:W-:Y:S02]  /*1990*/  @!P2 LOP3.LUT R12, R15, 0x7ff00000, RZ, 0xc0, !PT ;  /* 0x7ff000000f0ca812 */ /* 0x000fe400078ec0ff */
[----:B------:R-:W-:-:S03]  /*19a0*/  @!P0 LOP3.LUT R13, R21, 0x7ff00000, RZ, 0xc0, !PT ;  /* 0x7ff00000150d8812 */ /* 0x000fc600078ec0ff */
[----:B------:R-:W-:-:S05]  /*19b0*/  VIADD R8, R12, 0xffffffff ;  /* 0xffffffff0c087836 */ /* 0x000fca0000000000 */
[----:B------:R-:W-:Y:S01]  /*19c0*/  ISETP.GT.U32.AND P0, PT, R8, 0x7feffffe, PT ;  /* 0x7feffffe0800780c */ /* 0x000fe20003f04070 */
[----:B------:R-:W-:-:S05]  /*19d0*/  VIADD R8, R13, 0xffffffff ;  /* 0xffffffff0d087836 */ /* 0x000fca0000000000 */
[----:B------:R-:W-:-:S13]  /*19e0*/  ISETP.GT.U32.OR P0, PT, R8, 0x7feffffe, P0 ;  /* 0x7feffffe0800780c */ /* 0x000fda0000704470 */
[----:B------:R-:W-:Y:S05]  /*19f0*/  @P0 BRA `(.L_x_30) ;  /* 0x00000000006c0947 */ /* 0x000fea0003800000 */
[----:B------:R-:W-:-:S04]  /*1a00*/  LOP3.LUT R6, R35, 0x7ff00000, RZ, 0xc0, !PT ;  /* 0x7ff0000023067812 */ /* 0x000fc800078ec0ff */
[CC--:B------:R-:W-:Y:S02]  /*1a10*/  ISETP.GE.U32.AND P0, PT, R33.reuse, R6.reuse, PT ;  /* 0x000000062100720c */ /* 0x0c0fe40003f06070 */
[----:B------:R-:W-:Y:S01]  /*1a20*/  VIADDMNMX R33, R33, -R6, 0xb9600000, !PT ;  /* 0xb960000021217446 */ /* 0x000fe20007800906 */
[----:B------:R-:W-:Y:S01]  /*1a30*/  IMAD.MOV.U32 R6, RZ, RZ, RZ ;  /* 0x000000ffff067224 */ /* 0x000fe200078e00ff */
[----:B------:R-:W-:Y:S02]  /*1a40*/  SEL R37, R37, 0x63400000, !P0 ;  /* 0x6340000025257807 */ /* 0x000fe40004000000 */
[----:B------:R-:W-:-:S04]  /*1a50*/  VIMNMX R12, PT, PT, R33, 0x46a00000, PT ;  /* 0x46a00000210c7848 */ /* 0x000fc80003fe0100 */
[----:B------:R-:W-:-:S05]  /*1a60*/  IADD3 R12, PT, PT, -R37, R12, RZ ;  /* 0x0000000c250c7210 */ /* 0x000fca0007ffe1ff */
[----:B------:R-:W-:-:S06]  /*1a70*/  VIADD R7, R12, 0x7fe00000 ;  /* 0x7fe000000c077836 */ /* 0x000fcc0000000000 */
[----:B------:R-:W-:-:S10]  /*1a80*/  DMUL R8, R10, R6 ;  /* 0x000000060a087228 */ /* 0x000fd40000000000 */
[----:B------:R-:W-:-:S13]  /*1a90*/  FSETP.GTU.AND P0, PT, |R9|, 1.469367938527859385e-39, PT ;  /* 0x001000000900780b */ /* 0x000fda0003f0c200 */
[----:B------:R-:W-:Y:S05]  /*1aa0*/  @P0 BRA `(.L_x_31) ;  /* 0x0000000000940947 */ /* 0x000fea0003800000 */
[----:B------:R-:W-:-:S06]  /*1ab0*/  DFMA R14, R10, -R20, R14 ;  /* 0x800000140a0e722b */ /* 0x000fcc000000000e */
[----:B------:R-:W-:-:S04]  /*1ac0*/  IMAD.MOV.U32 R14, RZ, RZ, RZ ;  /* 0x000000ffff0e7224 */ /* 0x000fc800078e00ff */
[C---:B------:R-:W-:Y:S02]  /*1ad0*/  FSETP.NEU.AND P0, PT, R15.reuse, RZ, PT ;  /* 0x000000ff0f00720b */ /* 0x040fe40003f0d000 */
[----:B------:R-:W-:-:S04]  /*1ae0*/  LOP3.LUT R35, R15, 0x80000000, R35, 0x48, !PT ;  /* 0x800000000f237812 */ /* 0x000fc800078e4823 */
[----:B------:R-:W-:-:S07]  /*1af0*/  LOP3.LUT R15, R35, R7, RZ, 0xfc, !PT ;  /* 0x00000007230f7212 */ /* 0x000fce00078efcff */
[----:B------:R-:W-:Y:S05]  /*1b00*/  @!P0 BRA `(.L_x_31) ;  /* 0x00000000007c8947 */ /* 0x000fea0003800000 */
[----:B------:R-:W-:Y:S01]  /*1b10*/  IADD3 R7, PT, PT, -R12, RZ, RZ ;  /* 0x000000ff0c077210 */ /* 0x000fe20007ffe1ff */
[----:B------:R-:W-:-:S06]  /*1b20*/  IMAD.MOV.U32 R6, RZ, RZ, RZ ;  /* 0x000000ffff067224 */ /* 0x000fcc00078e00ff */
[----:B------:R-:W-:Y:S02]  /*1b30*/  DFMA R6, R8, -R6, R10 ;  /* 0x800000060806722b */ /* 0x000fe4000000000a */
[----:B------:R-:W-:-:S04]  /*1b40*/  DMUL.RP R10, R10, R14 ;  /* 0x0000000e0a0a7228 */ /* 0x000fc80000008000 */
[----:B------:R-:W-:-:S04]  /*1b50*/  IADD3 R6, PT, PT, -R12, -0x43300000, RZ ;  /* 0xbcd000000c067810 */ /* 0x000fc80007ffe1ff */
[----:B------:R-:W-:Y:S02]  /*1b60*/  FSETP.NEU.AND P0, PT, |R7|, R6, PT ;  /* 0x000000060700720b */ /* 0x000fe40003f0d200 */
[----:B------:R-:W-:Y:S02]  /*1b70*/  LOP3.LUT R35, R11, R35, RZ, 0x3c, !PT ;  /* 0x000000230b237212 */ /* 0x000fe400078e3cff */
[----:B------:R-:W-:Y:S02]  /*1b80*/  FSEL R8, R10, R8, !P0 ;  /* 0x000000080a087208 */ /* 0x000fe40004000000 */
[----:B------:R-:W-:Y:S01]  /*1b90*/  FSEL R9, R35, R9, !P0 ;  /* 0x0000000923097208 */ /* 0x000fe20004000000 */
[----:B------:R-:W-:Y:S06]  /*1ba0*/  BRA `(.L_x_31) ;  /* 0x0000000000547947 */ /* 0x000fec0003800000 */
.L_x_30:
[----:B------:R-:W-:-:S14]  /*1bb0*/  DSETP.NAN.AND P0, PT, R6, R6, PT ;  /* 0x000000060600722a */ /* 0x000fdc0003f08000 */
[----:B------:R-:W-:Y:S05]  /*1bc0*/  @P0 BRA `(.L_x_32) ;  /* 0x0000000000440947 */ /* 0x000fea0003800000 */
[----:B------:R-:W-:-:S14]  /*1bd0*/  DSETP.NAN.AND P0, PT, R34, R34, PT ;  /* 0x000000222200722a */ /* 0x000fdc0003f08000 */
[----:B------:R-:W-:Y:S05]  /*1be0*/  @P0 BRA `(.L_x_33) ;  /* 0x0000000000300947 */ /* 0x000fea0003800000 */
[----:B------:R-:W-:Y:S01]  /*1bf0*/  ISETP.NE.AND P0, PT, R12, R13, PT ;  /* 0x0000000d0c00720c */ /* 0x000fe20003f05270 */
[----:B------:R-:W-:Y:S02]  /*1c00*/  IMAD.MOV.U32 R8, RZ, RZ, 0x0 ;  /* 0x00000000ff087424 */ /* 0x000fe400078e00ff */
[----:B------:R-:W-:-:S10]  /*1c10*/  IMAD.MOV.U32 R9, RZ, RZ, -0x80000 ;  /* 0xfff80000ff097424 */ /* 0x000fd400078e00ff */
[----:B------:R-:W-:Y:S05]  /*1c20*/  @!P0 BRA `(.L_x_31) ;  /* 0x0000000000348947 */ /* 0x000fea0003800000 */
[----:B------:R-:W-:Y:S02]  /*1c30*/  ISETP.NE.AND P0, PT, R12, 0x7ff00000, PT ;  /* 0x7ff000000c00780c */ /* 0x000fe40003f05270 */
[----:B------:R-:W-:Y:S02]  /*1c40*/  LOP3.LUT R9, R7, 0x80000000, R35, 0x48, !PT ;  /* 0x8000000007097812 */ /* 0x000fe400078e4823 */
[----:B------:R-:W-:-:S13]  /*1c50*/  ISETP.EQ.OR P0, PT, R13, RZ, !P0 ;  /* 0x000000ff0d00720c */ /* 0x000fda0004702670 */
[----:B------:R-:W-:Y:S02]  /*1c60*/  @P0 LOP3.LUT R6, R9, 0x7ff00000, RZ, 0xfc, !PT ;  /* 0x7ff0000009060812 */ /* 0x000fe400078efcff */
[----:B------:R-:W-:Y:S01]  /*1c70*/  @!P0 MOV R8, RZ ;  /* 0x000000ff00088202 */ /* 0x000fe20000000f00 */
[----:B------:R-:W-:Y:S02]  /*1c80*/  @P0 IMAD.MOV.U32 R8, RZ, RZ, RZ ;  /* 0x000000ffff080224 */ /* 0x000fe400078e00ff */
[----:B------:R-:W-:Y:S01]  /*1c90*/  @P0 IMAD.MOV.U32 R9, RZ, RZ, R6 ;  /* 0x000000ffff090224 */ /* 0x000fe200078e0006 */
[----:B------:R-:W-:Y:S06]  /*1ca0*/  BRA `(.L_x_31) ;  /* 0x0000000000147947 */ /* 0x000fec0003800000 */
.L_x_33:
[----:B------:R-:W-:Y:S01]  /*1cb0*/  LOP3.LUT R9, R35, 0x80000, RZ, 0xfc, !PT ;  /* 0x0008000023097812 */ /* 0x000fe200078efcff */
[----:B------:R-:W-:Y:S01]  /*1cc0*/  IMAD.MOV.U32 R8, RZ, RZ, R34 ;  /* 0x000000ffff087224 */ /* 0x000fe200078e0022 */
[----:B------:R-:W-:Y:S06]  /*1cd0*/  BRA `(.L_x_31) ;  /* 0x0000000000087947 */ /* 0x000fec0003800000 */
.L_x_32:
[----:B------:R-:W-:Y:S02]  /*1ce0*/  LOP3.LUT R9, R7, 0x80000, RZ, 0xfc, !PT ;  /* 0x0008000007097812 */ /* 0x000fe400078efcff */
[----:B------:R-:W-:-:S07]  /*1cf0*/  MOV R8, R6 ;  /* 0x0000000600087202 */ /* 0x000fce0000000f00 */
.L_x_31:
[----:B------:R-:W-:Y:S05]  /*1d00*/  BSYNC.RECONVERGENT B1 ;  /* 0x0000000000017941 */ /* 0x000fea0003800200 */
.L_x_29:
[----:B------:R-:W-:Y:S02]  /*1d10*/  IMAD.MOV.U32 R6, RZ, RZ, R0 ;  /* 0x000000ffff067224 */ /* 0x000fe400078e0000 */
[----:B------:R-:W-:-:S04]  /*1d20*/  IMAD.MOV.U32 R7, RZ, RZ, 0x0 ;  /* 0x00000000ff077424 */ /* 0x000fc800078e00ff */
[----:B------:R-:W-:Y:S05]  /*1d30*/  RET.REL.NODEC R6 `(_Z14evolve13pt_gpuPdS_S_S_idddPii) ;  /* 0xffffffe006b07950 */ /* 0x000fea0003c3ffff */
.L_x_34:
[----:B------:R-:W-:-:S00]  /*1d40*/  BRA `(.L_x_34) ;  /* 0xfffffffc00fc7947 */ /* 0x000fc0000383ffff */
[----:B------:R-:W-:-:S00]  /*1d50*/  NOP ;  /* 0x0000000000007918 */ /* 0x000fc00000000000 */
        /* <DEDUP_REMOVED lines=10> */
.L_x_35:


//--------------------- .nv.global.init           --------------------------
	.section	.nv.global.init,"aw",@progbits
.nv.global.init:
	.type		$str,@object
	.size		$str,(.L_0 - $str)
$str:
        /*0000*/ 	.byte	0x25, 0x66, 0x20, 0x25, 0x64, 0x0a, 0x00
.L_0:


//--------------------- .nv.shared.reserved.0     --------------------------
	.section	.nv.shared.reserved.0,"aw",@nobits
	.weak		__nv_reservedSMEM_offset_0_alias
	.size		__nv_reservedSMEM_offset_0_alias, 0, 64
	.other		__nv_reservedSMEM_offset_0_alias,@"STO_CUDA_RESERVED_SHARED STV_DEFAULT"
__nv_reservedSMEM_offset_0_alias:
	.zero		0
	.zero		64


//--------------------- .nv.constant0._Z14evolve13pt_gpuPdS_S_S_idddPii --------------------------
	.section	.nv.constant0._Z14evolve13pt_gpuPdS_S_S_idddPii,"a",@progbits
	.sectionflags	@""
	.align	4
.nv.constant0._Z14evolve13pt_gpuPdS_S_S_idddPii:
	.zero		972


//--------------------- SYMBOLS --------------------------

	.type		.nv.reservedSmem.offset0,@object
	.size		.nv.reservedSmem.offset0,0x4
	.type		vprintf,@function
